	.target	sm_90a

	.elftype	@"ET_EXEC"


//--------------------- .note.nv.tkinfo           --------------------------
	.section	.note.nv.tkinfo,"",@"SHT_NOTE"
	.sectionflags	@"SHF_NOTE_NV_TKINFO"
	.tkinfo
        /*0018*/ 	.word	0x00000002
        /*0030*/ 	.string	""
        /*0030*/ 	.string	"ptxas"
        /*0030*/ 	.string	"Cuda compilation tools, release 13.0, V13.0.88"
        /*0030*/ 	.string	"Build cuda_13.0.r13.0/compiler.36424714_0"
        /*0030*/ 	.string	"-arch sm_90a -m 64 "



//--------------------- .note.nv.cuinfo           --------------------------
	.section	.note.nv.cuinfo,"",@"SHT_NOTE"
	.sectionflags	@"SHF_NOTE_NV_CUINFO"
        /*0018*/ 	.short	0x0002
        /*001a*/ 	.short	0x005a
        /*001c*/ 	.short	0x0082
	.zero		2


//--------------------- .nv.info                  --------------------------
	.section	.nv.info,"",@"SHT_CUDA_INFO"
	.align	4


	//----- nvinfo : EIATTR_REGCOUNT
	.align		4
        /*0000*/ 	.byte	0x04, 0x2f
        /*0002*/ 	.short	(.L_15 - .L_14)
	.align		4
.L_14:
        /*0004*/ 	.word	index@(_ZN7cutlass13device_kernelINS_4gemm6kernel13GemmUniversalIN4cute5tupleIJiiiiEEENS1_10collective13CollectiveMmaINS1_34MainloopSm90TmaGmmaWarpSpecializedILi5ENS5_IJNS4_1CILi2EEENSA_ILi1EEESC_EEENS1_32KernelTmaWarpSpecializedPingpongEEENS5_IJNSA_ILi64EEESG_NSA_ILi32EEEEEENS_10bfloat16_tENS5_IJlSC_lEEESJ_SK_NS4_8TiledMMAINS4_8MMA_AtomIJNS4_4SM904GMMA27MMA_64x64x16_F32BF16BF16_SSILNSO_5MajorE0ELSQ_0ELNSO_7ScaleInE1ELSR_1EEEEEENS4_6LayoutINS5_IJSC_SC_SC_EEENS5_IJNSA_ILi0EEESW_SW_EEEEENS5_IJNS4_10UnderscoreESZ_SZ_EEEEENS4_13SM90_TMA_LOADENS4_14ComposedLayoutINS4_7SwizzleILi2ELi4ELi3EEENS4_18smem_ptr_flag_bitsILi16EEENSU_INS5_IJNSA_ILi8EEESH_EEENS5_IJSH_SC_EEEEEEEvNS4_8identityENS4_23SM90_TMA_LOAD_MULTICASTES1C_vS1D_EENS_8epilogue10collective6detail29Sm90TmaWarpSpecializedAdapterINS1H_15DefaultEpilogueISJ_SK_SK_NS1G_6thread17LinearCombinationISJ_Li1EffLNS1L_9ScaleType4KindE0ELNS_15FloatRoundStyleE2ESJ_EENS1_15EpilogueDefaultEEEEEvvEEEEvNT_6ParamsE)
        /*0008*/ 	.word	0x000000a8


	//----- nvinfo : EIATTR_FRAME_SIZE
	.align		4
.L_15:
        /*000c*/ 	.byte	0x04, 0x11
        /*000e*/ 	.short	(.L_17 - .L_16)
	.align		4
.L_16:
        /*0010*/ 	.word	index@(_ZN7cutlass13device_kernelINS_4gemm6kernel13GemmUniversalIN4cute5tupleIJiiiiEEENS1_10collective13CollectiveMmaINS1_34MainloopSm90TmaGmmaWarpSpecializedILi5ENS5_IJNS4_1CILi2EEENSA_ILi1EEESC_EEENS1_32KernelTmaWarpSpecializedPingpongEEENS5_IJNSA_ILi64EEESG_NSA_ILi32EEEEEENS_10bfloat16_tENS5_IJlSC_lEEESJ_SK_NS4_8TiledMMAINS4_8MMA_AtomIJNS4_4SM904GMMA27MMA_64x64x16_F32BF16BF16_SSILNSO_5MajorE0ELSQ_0ELNSO_7ScaleInE1ELSR_1EEEEEENS4_6LayoutINS5_IJSC_SC_SC_EEENS5_IJNSA_ILi0EEESW_SW_EEEEENS5_IJNS4_10UnderscoreESZ_SZ_EEEEENS4_13SM90_TMA_LOADENS4_14ComposedLayoutINS4_7SwizzleILi2ELi4ELi3EEENS4_18smem_ptr_flag_bitsILi16EEENSU_INS5_IJNSA_ILi8EEESH_EEENS5_IJSH_SC_EEEEEEEvNS4_8identityENS4_23SM90_TMA_LOAD_MULTICASTES1C_vS1D_EENS_8epilogue10collective6detail29Sm90TmaWarpSpecializedAdapterINS1H_15DefaultEpilogueISJ_SK_SK_NS1G_6thread17LinearCombinationISJ_Li1EffLNS1L_9ScaleType4KindE0ELNS_15FloatRoundStyleE2ESJ_EENS1_15EpilogueDefaultEEEEEvvEEEEvNT_6ParamsE)
        /*0014*/ 	.word	0x00000008


	//----- nvinfo : EIATTR_MIN_STACK_SIZE
	.align		4
.L_17:
        /*0018*/ 	.byte	0x04, 0x12
        /*001a*/ 	.short	(.L_19 - .L_18)
	.align		4
.L_18:
        /*001c*/ 	.word	index@(_ZN7cutlass13device_kernelINS_4gemm6kernel13GemmUniversalIN4cute5tupleIJiiiiEEENS1_10collective13CollectiveMmaINS1_34MainloopSm90TmaGmmaWarpSpecializedILi5ENS5_IJNS4_1CILi2EEENSA_ILi1EEESC_EEENS1_32KernelTmaWarpSpecializedPingpongEEENS5_IJNSA_ILi64EEESG_NSA_ILi32EEEEEENS_10bfloat16_tENS5_IJlSC_lEEESJ_SK_NS4_8TiledMMAINS4_8MMA_AtomIJNS4_4SM904GMMA27MMA_64x64x16_F32BF16BF16_SSILNSO_5MajorE0ELSQ_0ELNSO_7ScaleInE1ELSR_1EEEEEENS4_6LayoutINS5_IJSC_SC_SC_EEENS5_IJNSA_ILi0EEESW_SW_EEEEENS5_IJNS4_10UnderscoreESZ_SZ_EEEEENS4_13SM90_TMA_LOADENS4_14ComposedLayoutINS4_7SwizzleILi2ELi4ELi3EEENS4_18smem_ptr_flag_bitsILi16EEENSU_INS5_IJNSA_ILi8EEESH_EEENS5_IJSH_SC_EEEEEEEvNS4_8identityENS4_23SM90_TMA_LOAD_MULTICASTES1C_vS1D_EENS_8epilogue10collective6detail29Sm90TmaWarpSpecializedAdapterINS1H_15DefaultEpilogueISJ_SK_SK_NS1G_6thread17LinearCombinationISJ_Li1EffLNS1L_9ScaleType4KindE0ELNS_15FloatRoundStyleE2ESJ_EENS1_15EpilogueDefaultEEEEEvvEEEEvNT_6ParamsE)
        /*0020*/ 	.word	0x00000008
.L_19:


//--------------------- .nv.compat                --------------------------
	.section	.nv.compat,"",@"SHT_CUDA_COMPAT_INFO"
	.align	4
        /*0000*/ 	.byte	0x02, 0x09, 0x01, 0x00, 0x02, 0x02, 0x04, 0x00, 0x02, 0x05, 0x05, 0x00, 0x03, 0x07, 0x01, 0x01
        /*0010*/ 	.byte	0x02, 0x03, 0x01, 0x00, 0x02, 0x06, 0x01, 0x00, 0x04, 0x0b, 0x08, 0x00, 0x00, 0x00, 0x00, 0x00
        /*0020*/ 	.byte	0x00, 0x00, 0x00, 0x00


//--------------------- .nv.info._ZN7cutlass13device_kernelINS_4gemm6kernel13GemmUniversalIN4cute5tupleIJiiiiEEENS1_10collective13CollectiveMmaINS1_34MainloopSm90TmaGmmaWarpSpecializedILi5ENS5_IJNS4_1CILi2EEENSA_ILi1EEESC_EEENS1_32KernelTmaWarpSpecializedPingpongEEENS5_IJNSA_ILi64EEESG_NSA_ILi32EEEEEENS_10bfloat16_tENS5_IJlSC_lEEESJ_SK_NS4_8TiledMMAINS4_8MMA_AtomIJNS4_4SM904GMMA27MMA_64x64x16_F32BF16BF16_SSILNSO_5MajorE0ELSQ_0ELNSO_7ScaleInE1ELSR_1EEEEEENS4_6LayoutINS5_IJSC_SC_SC_EEENS5_IJNSA_ILi0EEESW_SW_EEEEENS5_IJNS4_10UnderscoreESZ_SZ_EEEEENS4_13SM90_TMA_LOADENS4_14ComposedLayoutINS4_7SwizzleILi2ELi4ELi3EEENS4_18smem_ptr_flag_bitsILi16EEENSU_INS5_IJNSA_ILi8EEESH_EEENS5_IJSH_SC_EEEEEEEvNS4_8identityENS4_23SM90_TMA_LOAD_MULTICASTES1C_vS1D_EENS_8epilogue10collective6detail29Sm90TmaWarpSpecializedAdapterINS1H_15DefaultEpilogueISJ_SK_SK_NS1G_6thread17LinearCombinationISJ_Li1EffLNS1L_9ScaleType4KindE0ELNS_15FloatRoundStyleE2ESJ_EENS1_15EpilogueDefaultEEEEEvvEEEEvNT_6ParamsE --------------------------
	.section	.nv.info._ZN7cutlass13device_kernelINS_4gemm6kernel13GemmUniversalIN4cute5tupleIJiiiiEEENS1_10collective13CollectiveMmaINS1_34MainloopSm90TmaGmmaWarpSpecializedILi5ENS5_IJNS4_1CILi2EEENSA_ILi1EEESC_EEENS1_32KernelTmaWarpSpecializedPingpongEEENS5_IJNSA_ILi64EEESG_NSA_ILi32EEEEEENS_10bfloat16_tENS5_IJlSC_lEEESJ_SK_NS4_8TiledMMAINS4_8MMA_AtomIJNS4_4SM904GMMA27MMA_64x64x16_F32BF16BF16_SSILNSO_5MajorE0ELSQ_0ELNSO_7ScaleInE1ELSR_1EEEEEENS4_6LayoutINS5_IJSC_SC_SC_EEENS5_IJNSA_ILi0EEESW_SW_EEEEENS5_IJNS4_10UnderscoreESZ_SZ_EEEEENS4_13SM90_TMA_LOADENS4_14ComposedLayoutINS4_7SwizzleILi2ELi4ELi3EEENS4_18smem_ptr_flag_bitsILi16EEENSU_INS5_IJNSA_ILi8EEESH_EEENS5_IJSH_SC_EEEEEEEvNS4_8identityENS4_23SM90_TMA_LOAD_MULTICASTES1C_vS1D_EENS_8epilogue10collective6detail29Sm90TmaWarpSpecializedAdapterINS1H_15DefaultEpilogueISJ_SK_SK_NS1G_6thread17LinearCombinationISJ_Li1EffLNS1L_9ScaleType4KindE0ELNS_15FloatRoundStyleE2ESJ_EENS1_15EpilogueDefaultEEEEEvvEEEEvNT_6ParamsE,"",@"SHT_CUDA_INFO"
	.sectionflags	@""
	.align	4


	//----- nvinfo : EIATTR_CUDA_API_VERSION
	.align		4
        /*0000*/ 	.byte	0x04, 0x37
        /*0002*/ 	.short	(.L_21 - .L_20)
.L_20:
        /*0004*/ 	.word	0x00000082


	//----- nvinfo : EIATTR_KPARAM_INFO
	.align		4
.L_21:
        /*0008*/ 	.byte	0x04, 0x17
        /*000a*/ 	.short	(.L_23 - .L_22)
.L_22:
        /*000c*/ 	.word	0x00000000
        /*0010*/ 	.short	0x0000
        /*0012*/ 	.short	0x0070
        /*0014*/ 	.byte	0x00, 0xf0, 0x01, 0x10


	//----- nvinfo : EIATTR_SPARSE_MMA_MASK
	.align		4
.L_23:
        /*0018*/ 	.byte	0x03, 0x50
        /*001a*/ 	.short	0x0000


	//----- nvinfo : EIATTR_MAXREG_COUNT
	.align		4
        /*001c*/ 	.byte	0x03, 0x1b
        /*001e*/ 	.short	0x00a8


	//----- nvinfo : EIATTR_NUM_BARRIERS
	.align		4
        /*0020*/ 	.byte	0x02, 0x4c
        /*0022*/ 	.byte	0x01
	.zero		1


	//----- nvinfo : EIATTR_EXTERNS
	.align		4
        /*0024*/ 	.byte	0x04, 0x0f
        /*0026*/ 	.short	(.L_25 - .L_24)


	//   ....[0]....
	.align		4
.L_24:
        /*0028*/ 	.word	index@(__assertfail)


	//----- nvinfo : EIATTR_ANNOTATIONS
	.align		4
.L_25:
        /*002c*/ 	.byte	0x04, 0x55
        /*002e*/ 	.short	(.L_27 - .L_26)


	//   ....[0]....
.L_26:
        /*0030*/ 	.word	0x00000001
        /*0034*/ 	.byte	0xd0, 0x0d, 0x00, 0x00, 0x01, 0x00, 0x00, 0x00, 0xc0, 0x43, 0x00, 0x00, 0x01, 0x00, 0x00, 0x00
        /*0044*/ 	.byte	0x40, 0x50, 0x00, 0x00


	//----- nvinfo : EIATTR_MERCURY_ISA_VERSION
	.align		4
.L_27:
        /*0048*/ 	.byte	0x03, 0x5f
        /*004a*/ 	.short	0x0101


	//----- nvinfo : EIATTR_INT_WARP_WIDE_INSTR_OFFSETS
	.align		4
        /*004c*/ 	.byte	0x04, 0x31
        /*004e*/ 	.short	(.L_29 - .L_28)


	//   ....[0]....
.L_28:
        /*0050*/ 	.word	0x00000550


	//   ....[1]....
        /*0054*/ 	.word	0x00000580


	//   ....[2]....
        /*0058*/ 	.word	0x000005c0


	//   ....[3]....
        /*005c*/ 	.word	0x000006f0


	//   ....[4]....
        /*0060*/ 	.word	0x00000700


	//   ....[5]....
        /*0064*/ 	.word	0x00000710


	//   ....[6]....
        /*0068*/ 	.word	0x000007b0


	//   ....[7]....
        /*006c*/ 	.word	0x000007f0


	//   ....[8]....
        /*0070*/ 	.word	0x00001e40


	//----- nvinfo : EIATTR_COOP_GROUP_MASK_REGIDS
	.align		4
.L_29:
        /*0074*/ 	.byte	0x04, 0x29
        /*0076*/ 	.short	(.L_31 - .L_30)


	//   ....[0]....
.L_30:
        /*0078*/ 	.word	0xffffffff


	//   ....[1]....
        /*007c*/ 	.word	0xffffffff


	//   ....[2]....
        /*0080*/ 	.word	0xffffffff


	//   ....[3]....
        /*0084*/ 	.word	0xffffffff


	//   ....[4]....
        /*0088*/ 	.word	0xffffffff


	//   ....[5]....
        /*008c*/ 	.word	0xffffffff


	//   ....[6]....
        /*0090*/ 	.word	0xffffffff


	//----- nvinfo : EIATTR_COOP_GROUP_INSTR_OFFSETS
	.align		4
.L_31:
        /*0094*/ 	.byte	0x04, 0x28
        /*0096*/ 	.short	(.L_33 - .L_32)


	//   ....[0]....
.L_32:
        /*0098*/ 	.word	0x00000070


	//   ....[1]....
        /*009c*/ 	.word	0x00000080


	//   ....[2]....
        /*00a0*/ 	.word	0x00000140


	//   ....[3]....
        /*00a4*/ 	.word	0x00000310


	//   ....[4]....
        /*00a8*/ 	.word	0x00000350


	//   ....[5]....
        /*00ac*/ 	.word	0x00000730


	//   ....[6]....
        /*00b0*/ 	.word	0x00000970


	//----- nvinfo : EIATTR_REG_RECONFIG
	.align		4
.L_33:
        /*00b4*/ 	.byte	0x01, 0x54
	.zero		2


	//----- nvinfo : EIATTR_SYSCALL_OFFSETS
	.align		4
        /*00b8*/ 	.byte	0x04, 0x46
        /*00ba*/ 	.short	(.L_35 - .L_34)


	//   ....[0]....
.L_34:
        /*00bc*/ 	.word	0x00001880


	//----- nvinfo : EIATTR_MBARRIER_INSTR_OFFSETS
	.align		4
.L_35:
        /*00c0*/ 	.byte	0x04, 0x39
        /*00c2*/ 	.short	(.L_37 - .L_36)


	//   ....[0]....
.L_36:
        /*00c4*/ 	.word	0x00000260
        /*00c8*/ 	.word	0x000000ff
        /*00cc*/ 	.word	0x00000000
        /*00d0*/ 	.short	0x0100
        /*00d2*/ 	.byte	0x08
	.zero		1


	//   ....[1]....
        /*00d4*/ 	.word	0x00000270
        /*00d8*/ 	.word	0x000000ff
        /*00dc*/ 	.word	0x00000028
        /*00e0*/ 	.short	0x0100
        /*00e2*/ 	.byte	0x08
	.zero		1


	//   ....[2]....
        /*00e4*/ 	.word	0x00000280
        /*00e8*/ 	.word	0x000000ff
        /*00ec*/ 	.word	0x00000008
        /*00f0*/ 	.short	0x0100
        /*00f2*/ 	.byte	0x08
	.zero		1


	//   ....[3]....
        /*00f4*/ 	.word	0x00000290
        /*00f8*/ 	.word	0x000000ff
        /*00fc*/ 	.word	0x00000030
        /*0100*/ 	.short	0x0100
        /*0102*/ 	.byte	0x08
	.zero		1


	//   ....[4]....
        /*0104*/ 	.word	0x000002a0
        /*0108*/ 	.word	0x000000ff
        /*010c*/ 	.word	0x00000010
        /*0110*/ 	.short	0x0100
        /*0112*/ 	.byte	0x08
	.zero		1


	//   ....[5]....
        /*0114*/ 	.word	0x000002b0
        /*0118*/ 	.word	0x000000ff
        /*011c*/ 	.word	0x00000038
        /*0120*/ 	.short	0x0100
        /*0122*/ 	.byte	0x08
	.zero		1


	//   ....[6]....
        /*0124*/ 	.word	0x000002c0
        /*0128*/ 	.word	0x000000ff
        /*012c*/ 	.word	0x00000018
        /*0130*/ 	.short	0x0100
        /*0132*/ 	.byte	0x08
	.zero		1


	//   ....[7]....
        /*0134*/ 	.word	0x000002d0
        /*0138*/ 	.word	0x000000ff
        /*013c*/ 	.word	0x00000040
        /*0140*/ 	.short	0x0100
        /*0142*/ 	.byte	0x08
	.zero		1


	//   ....[8]....
        /*0144*/ 	.word	0x000002e0
        /*0148*/ 	.word	0x000000ff
        /*014c*/ 	.word	0x00000020
        /*0150*/ 	.short	0x0100
        /*0152*/ 	.byte	0x08
	.zero		1


	//   ....[9]....
        /*0154*/ 	.word	0x000002f0
        /*0158*/ 	.word	0x000000ff
        /*015c*/ 	.word	0x00000048
        /*0160*/ 	.short	0x0100
        /*0162*/ 	.byte	0x08
	.zero		1


	//   ....[10]....
        /*0164*/ 	.word	0x00000820
        /*0168*/ 	.word	0x000000ff
        /*016c*/ 	.word	0x00000080
        /*0170*/ 	.short	0x0100
        /*0172*/ 	.byte	0x08
	.zero		1


	//   ....[11]....
        /*0174*/ 	.word	0x000008b0
        /*0178*/ 	.word	0x000000ff
        /*017c*/ 	.word	0x00000088
        /*0180*/ 	.short	0x0100
        /*0182*/ 	.byte	0x08
	.zero		1


	//   ....[12]....
        /*0184*/ 	.word	0x000008f0
        /*0188*/ 	.word	0x000000ff
        /*018c*/ 	.word	0x00000060
        /*0190*/ 	.short	0x0100
        /*0192*/ 	.byte	0x09
	.zero		1


	//   ....[13]....
        /*0194*/ 	.word	0x00000900
        /*0198*/ 	.word	0x000000ff
        /*019c*/ 	.word	0x00000068
        /*01a0*/ 	.short	0x0100
        /*01a2*/ 	.byte	0x09
	.zero		1


	//   ....[14]....
        /*01a4*/ 	.word	0x00000910
        /*01a8*/ 	.word	0x000000ff
        /*01ac*/ 	.word	0x00000070
        /*01b0*/ 	.short	0x0100
        /*01b2*/ 	.byte	0x09
	.zero		1


	//   ....[15]....
        /*01b4*/ 	.word	0x00000920
        /*01b8*/ 	.word	0x000000ff
        /*01bc*/ 	.word	0x00000078
        /*01c0*/ 	.short	0x0100
        /*01c2*/ 	.byte	0x09
	.zero		1


	//   ....[16]....
        /*01c4*/ 	.word	0x00001760
        /*01c8*/ 	.word	0x0000003f
        /*01cc*/ 	.word	0x00000000
        /*01d0*/ 	.short	0x010a
        /*01d2*/ 	.byte	0x2a
	.zero		1


	//   ....[17]....
        /*01d4*/ 	.word	0x00001900
        /*01d8*/ 	.word	0x00000003
        /*01dc*/ 	.word	0x00000000
        /*01e0*/ 	.short	0x010a
        /*01e2*/ 	.byte	0x3f
	.zero		1


	//   ....[18]....
        /*01e4*/ 	.word	0x00001940
        /*01e8*/ 	.word	0x00000003
        /*01ec*/ 	.word	0x00000000
        /*01f0*/ 	.short	0x010a
        /*01f2*/ 	.byte	0x3f
	.zero		1


	//   ....[19]....
        /*01f4*/ 	.word	0x00001b40
        /*01f8*/ 	.word	0x000000ff
        /*01fc*/ 	.word	0x00000000
        /*0200*/ 	.short	0x010a
        /*0202*/ 	.byte	0x04
	.zero		1


	//   ....[20]....
        /*0204*/ 	.word	0x00001b80
        /*0208*/ 	.word	0x000000ff
        /*020c*/ 	.word	0x00000000
        /*0210*/ 	.short	0x010a
        /*0212*/ 	.byte	0x04
	.zero		1


	//   ....[21]....
        /*0214*/ 	.word	0x00001ce0
        /*0218*/ 	.word	0x00000005
        /*021c*/ 	.word	0x00000000
        /*0220*/ 	.short	0x0101
        /*0222*/ 	.byte	0x3f
	.zero		1


	//   ....[22]....
        /*0224*/ 	.word	0x00001de0
        /*0228*/ 	.word	0x00000040
        /*022c*/ 	.word	0x00000000
        /*0230*/ 	.short	0x0101
        /*0232*/ 	.byte	0x2f
	.zero		1


	//   ....[23]....
        /*0234*/ 	.word	0x00001ee0
        /*0238*/ 	.word	0x00000003
        /*023c*/ 	.word	0x00000000
        /*0240*/ 	.short	0x0101
        /*0242*/ 	.byte	0x3f
	.zero		1


	//   ....[24]....
        /*0244*/ 	.word	0x00001fa0
        /*0248*/ 	.word	0x0000003f
        /*024c*/ 	.word	0x00000010
        /*0250*/ 	.short	0x010a
        /*0252*/ 	.byte	0x2a
	.zero		1


	//   ....[25]....
        /*0254*/ 	.word	0x000043e0
        /*0258*/ 	.word	0x00000042
        /*025c*/ 	.word	0x00000000
        /*0260*/ 	.short	0x0101
        /*0262*/ 	.byte	0x2f
	.zero		1


	//   ....[26]....
        /*0264*/ 	.word	0x00004d90
        /*0268*/ 	.word	0x0000000c
        /*026c*/ 	.word	0x00000028
        /*0270*/ 	.short	0x010a
        /*0272*/ 	.byte	0x3f
	.zero		1


	//   ....[27]....
        /*0274*/ 	.word	0x00005150
        /*0278*/ 	.word	0x00000004
        /*027c*/ 	.word	0x00000088
        /*0280*/ 	.short	0x0101
        /*0282*/ 	.byte	0x3f
	.zero		1


	//   ....[28]....
        /*0284*/ 	.word	0x000058e0
        /*0288*/ 	.word	0x00000007
        /*028c*/ 	.word	0x00000000
        /*0290*/ 	.short	0x010a
        /*0292*/ 	.byte	0x3f
	.zero		1


	//   ....[29]....
        /*0294*/ 	.word	0x00005960
        /*0298*/ 	.word	0x00000009
        /*029c*/ 	.word	0x00000000
        /*02a0*/ 	.short	0x010a
        /*02a2*/ 	.byte	0x3f
	.zero		1


	//   ....[30]....
        /*02a4*/ 	.word	0x000059f0
        /*02a8*/ 	.word	0x00000006
        /*02ac*/ 	.word	0x00000000
        /*02b0*/ 	.short	0x010a
        /*02b2*/ 	.byte	0x3f
	.zero		1


	//   ....[31]....
        /*02b4*/ 	.word	0x00005a80
        /*02b8*/ 	.word	0x00000009
        /*02bc*/ 	.word	0x00000000
        /*02c0*/ 	.short	0x010a
        /*02c2*/ 	.byte	0x3f
	.zero		1


	//   ....[32]....
        /*02c4*/ 	.word	0x00005b10
        /*02c8*/ 	.word	0x00000003
        /*02cc*/ 	.word	0x00000000
        /*02d0*/ 	.short	0x010a
        /*02d2*/ 	.byte	0x3f
	.zero		1


	//   ....[33]....
        /*02d4*/ 	.word	0x00005b70
        /*02d8*/ 	.word	0x00000041
        /*02dc*/ 	.word	0x00000000
        /*02e0*/ 	.short	0x010a
        /*02e2*/ 	.byte	0x3f
	.zero		1


	//   ....[34]....
        /*02e4*/ 	.word	0x00005bc0
        /*02e8*/ 	.word	0x00000003
        /*02ec*/ 	.word	0x00000000
        /*02f0*/ 	.short	0x010a
        /*02f2*/ 	.byte	0x3f
	.zero		1


	//   ....[35]....
        /*02f4*/ 	.word	0x00005c20
        /*02f8*/ 	.word	0x00000005
        /*02fc*/ 	.word	0x00000000
        /*0300*/ 	.short	0x010a
        /*0302*/ 	.byte	0x3f
	.zero		1


	//   ....[36]....
        /*0304*/ 	.word	0x00005c70
        /*0308*/ 	.word	0x00000041
        /*030c*/ 	.word	0x00000010
        /*0310*/ 	.short	0x010a
        /*0312*/ 	.byte	0x3f
	.zero		1


	//   ....[37]....
        /*0314*/ 	.word	0x00005d40
        /*0318*/ 	.word	0x0000000c
        /*031c*/ 	.word	0x00000028
        /*0320*/ 	.short	0x010a
        /*0322*/ 	.byte	0x3f
	.zero		1


	//   ....[38]....
        /*0324*/ 	.word	0x00005e10
        /*0328*/ 	.word	0x00000007
        /*032c*/ 	.word	0x00000000
        /*0330*/ 	.short	0x010a
        /*0332*/ 	.byte	0x3f
	.zero		1


	//   ....[39]....
        /*0334*/ 	.word	0x00005e60
        /*0338*/ 	.word	0x00000009
        /*033c*/ 	.word	0x00000000
        /*0340*/ 	.short	0x010a
        /*0342*/ 	.byte	0x3f
	.zero		1


	//   ....[40]....
        /*0344*/ 	.word	0x00005eb0
        /*0348*/ 	.word	0x00000006
        /*034c*/ 	.word	0x00000000
        /*0350*/ 	.short	0x010a
        /*0352*/ 	.byte	0x3f
	.zero		1


	//   ....[41]....
        /*0354*/ 	.word	0x00005f00
        /*0358*/ 	.word	0x00000009
        /*035c*/ 	.word	0x00000000
        /*0360*/ 	.short	0x010a
        /*0362*/ 	.byte	0x3f
	.zero		1


	//----- nvinfo : EIATTR_NUM_MBARRIERS
	.align		4
.L_37:
        /*0364*/ 	.byte	0x03, 0x38
        /*0366*/ 	.short	0x0010


	//----- nvinfo : EIATTR_EXIT_INSTR_OFFSETS
	.align		4
        /*0368*/ 	.byte	0x04, 0x1c
        /*036a*/ 	.short	(.L_39 - .L_38)


	//   ....[0]....
.L_38:
        /*036c*/ 	.word	0x00001410


	//   ....[1]....
        /*0370*/ 	.word	0x00001470


	//   ....[2]....
        /*0374*/ 	.word	0x00004a70


	//   ....[3]....
        /*0378*/ 	.word	0x00004aa0


	//   ....[4]....
        /*037c*/ 	.word	0x00005b60


	//----- nvinfo : EIATTR_MAX_THREADS
	.align		4
.L_39:
        /*0380*/ 	.byte	0x04, 0x05
        /*0382*/ 	.short	(.L_41 - .L_40)
.L_40:
        /*0384*/ 	.word	0x00000180
        /*0388*/ 	.word	0x00000001
        /*038c*/ 	.word	0x00000001


	//----- nvinfo : EIATTR_CRS_STACK_SIZE
	.align		4
.L_41:
        /*0390*/ 	.byte	0x04, 0x1e
        /*0392*/ 	.short	(.L_43 - .L_42)
.L_42:
        /*0394*/ 	.word	0x00000000


	//----- nvinfo : EIATTR_CBANK_PARAM_SIZE
	.align		4
.L_43:
        /*0398*/ 	.byte	0x03, 0x19
        /*039a*/ 	.short	0x0470


	//----- nvinfo : EIATTR_PARAM_CBANK
	.align		4
        /*039c*/ 	.byte	0x04, 0x0a
        /*039e*/ 	.short	(.L_45 - .L_44)
	.align		4
.L_44:
        /*03a0*/ 	.word	index@(.nv.constant0._ZN7cutlass13device_kernelINS_4gemm6kernel13GemmUniversalIN4cute5tupleIJiiiiEEENS1_10collective13CollectiveMmaINS1_34MainloopSm90TmaGmmaWarpSpecializedILi5ENS5_IJNS4_1CILi2EEENSA_ILi1EEESC_EEENS1_32KernelTmaWarpSpecializedPingpongEEENS5_IJNSA_ILi64EEESG_NSA_ILi32EEEEEENS_10bfloat16_tENS5_IJlSC_lEEESJ_SK_NS4_8TiledMMAINS4_8MMA_AtomIJNS4_4SM904GMMA27MMA_64x64x16_F32BF16BF16_SSILNSO_5MajorE0ELSQ_0ELNSO_7ScaleInE1ELSR_1EEEEEENS4_6LayoutINS5_IJSC_SC_SC_EEENS5_IJNSA_ILi0EEESW_SW_EEEEENS5_IJNS4_10UnderscoreESZ_SZ_EEEEENS4_13SM90_TMA_LOADENS4_14ComposedLayoutINS4_7SwizzleILi2ELi4ELi3EEENS4_18smem_ptr_flag_bitsILi16EEENSU_INS5_IJNSA_ILi8EEESH_EEENS5_IJSH_SC_EEEEEEEvNS4_8identityENS4_23SM90_TMA_LOAD_MULTICASTES1C_vS1D_EENS_8epilogue10collective6detail29Sm90TmaWarpSpecializedAdapterINS1H_15DefaultEpilogueISJ_SK_SK_NS1G_6thread17LinearCombinationISJ_Li1EffLNS1L_9ScaleType4KindE0ELNS_15FloatRoundStyleE2ESJ_EENS1_15EpilogueDefaultEEEEEvvEEEEvNT_6ParamsE)
        /*03a4*/ 	.short	0x0210
        /*03a6*/ 	.short	0x0470


	//----- nvinfo : EIATTR_SW_WAR
	.align		4
.L_45:
        /*03a8*/ 	.byte	0x04, 0x36
        /*03aa*/ 	.short	(.L_47 - .L_46)
.L_46:
        /*03ac*/ 	.word	0x00000008
.L_47:


//--------------------- .nv.callgraph             --------------------------
	.section	.nv.callgraph,"",@"SHT_CUDA_CALLGRAPH"
	.align	4
	.sectionentsize	8
	.align		4
        /*0000*/ 	.word	0x00000000
	.align		4
        /*0004*/ 	.word	0xffffffff
	.align		4
        /*0008*/ 	.word	index@(_ZN7cutlass13device_kernelINS_4gemm6kernel13GemmUniversalIN4cute5tupleIJiiiiEEENS1_10collective13CollectiveMmaINS1_34MainloopSm90TmaGmmaWarpSpecializedILi5ENS5_IJNS4_1CILi2EEENSA_ILi1EEESC_EEENS1_32KernelTmaWarpSpecializedPingpongEEENS5_IJNSA_ILi64EEESG_NSA_ILi32EEEEEENS_10bfloat16_tENS5_IJlSC_lEEESJ_SK_NS4_8TiledMMAINS4_8MMA_AtomIJNS4_4SM904GMMA27MMA_64x64x16_F32BF16BF16_SSILNSO_5MajorE0ELSQ_0ELNSO_7ScaleInE1ELSR_1EEEEEENS4_6LayoutINS5_IJSC_SC_SC_EEENS5_IJNSA_ILi0EEESW_SW_EEEEENS5_IJNS4_10UnderscoreESZ_SZ_EEEEENS4_13SM90_TMA_LOADENS4_14ComposedLayoutINS4_7SwizzleILi2ELi4ELi3EEENS4_18smem_ptr_flag_bitsILi16EEENSU_INS5_IJNSA_ILi8EEESH_EEENS5_IJSH_SC_EEEEEEEvNS4_8identityENS4_23SM90_TMA_LOAD_MULTICASTES1C_vS1D_EENS_8epilogue10collective6detail29Sm90TmaWarpSpecializedAdapterINS1H_15DefaultEpilogueISJ_SK_SK_NS1G_6thread17LinearCombinationISJ_Li1EffLNS1L_9ScaleType4KindE0ELNS_15FloatRoundStyleE2ESJ_EENS1_15EpilogueDefaultEEEEEvvEEEEvNT_6ParamsE)
	.align		4
        /*000c*/ 	.word	index@(__assertfail)
	.align		4
        /*0010*/ 	.word	0x00000000
	.align		4
        /*0014*/ 	.word	0xfffffffe
	.align		4
        /*0018*/ 	.word	0x00000000
	.align		4
        /*001c*/ 	.word	0xfffffffd
	.align		4
        /*0020*/ 	.word	0x00000000
	.align		4
        /*0024*/ 	.word	0xfffffffc


//--------------------- .nv.constant4             --------------------------
	.section	.nv.constant4,"a",@progbits
	.align	8
	.align		8
.nv.constant4:
        /*0000*/ 	.dword	__assertfail
	.align		8
        /*0008*/ 	.dword	__unnamed_1
	.align		8
        /*0010*/ 	.dword	_ZN39_INTERNAL_45482ee5_4_k_cu_7166cbf4_39284cuda3std3__45__cpo5beginE
	.align		8
        /*0018*/ 	.dword	_ZN39_INTERNAL_45482ee5_4_k_cu_7166cbf4_39284cuda3std3__45__cpo3endE
	.align		8
        /*0020*/ 	.dword	_ZN39_INTERNAL_45482ee5_4_k_cu_7166cbf4_39284cuda3std3__45__cpo6cbeginE
	.align		8
        /*0028*/ 	.dword	_ZN39_INTERNAL_45482ee5_4_k_cu_7166cbf4_39284cuda3std3__45__cpo4cendE
	.align		8
        /*0030*/ 	.dword	_ZN39_INTERNAL_45482ee5_4_k_cu_7166cbf4_39284cuda3std3__441_GLOBAL__N__45482ee5_4_k_cu_7166cbf4_39286ignoreE
	.align		8
        /*0038*/ 	.dword	_ZN39_INTERNAL_45482ee5_4_k_cu_7166cbf4_39284cuda3std3__419piecewise_constructE
	.align		8
        /*0040*/ 	.dword	_ZN39_INTERNAL_45482ee5_4_k_cu_7166cbf4_39284cuda3std3__48in_placeE
	.align		8
        /*0048*/ 	.dword	_ZN39_INTERNAL_45482ee5_4_k_cu_7166cbf4_39284cuda3std6ranges3__45__cpo4swapE
	.align		8
        /*0050*/ 	.dword	_ZN39_INTERNAL_45482ee5_4_k_cu_7166cbf4_39284cuda3std6ranges3__45__cpo9iter_moveE
	.align		8
        /*0058*/ 	.dword	_ZN39_INTERNAL_45482ee5_4_k_cu_7166cbf4_39284cute7productE
	.align		8
        /*0060*/ 	.dword	_ZN39_INTERNAL_45482ee5_4_k_cu_7166cbf4_39284cute1_E
	.align		8
        /*0068*/ 	.dword	$str$22
	.align		8
        /*0070*/ 	.dword	$str$23


//--------------------- .text._ZN7cutlass13device_kernelINS_4gemm6kernel13GemmUniversalIN4cute5tupleIJiiiiEEENS1_10collective13CollectiveMmaINS1_34MainloopSm90TmaGmmaWarpSpecializedILi5ENS5_IJNS4_1CILi2EEENSA_ILi1EEESC_EEENS1_32KernelTmaWarpSpecializedPingpongEEENS5_IJNSA_ILi64EEESG_NSA_ILi32EEEEEENS_10bfloat16_tENS5_IJlSC_lEEESJ_SK_NS4_8TiledMMAINS4_8MMA_AtomIJNS4_4SM904GMMA27MMA_64x64x16_F32BF16BF16_SSILNSO_5MajorE0ELSQ_0ELNSO_7ScaleInE1ELSR_1EEEEEENS4_6LayoutINS5_IJSC_SC_SC_EEENS5_IJNSA_ILi0EEESW_SW_EEEEENS5_IJNS4_10UnderscoreESZ_SZ_EEEEENS4_13SM90_TMA_LOADENS4_14ComposedLayoutINS4_7SwizzleILi2ELi4ELi3EEENS4_18smem_ptr_flag_bitsILi16EEENSU_INS5_IJNSA_ILi8EEESH_EEENS5_IJSH_SC_EEEEEEEvNS4_8identityENS4_23SM90_TMA_LOAD_MULTICASTES1C_vS1D_EENS_8epilogue10collective6detail29Sm90TmaWarpSpecializedAdapterINS1H_15DefaultEpilogueISJ_SK_SK_NS1G_6thread17LinearCombinationISJ_Li1EffLNS1L_9ScaleType4KindE0ELNS_15FloatRoundStyleE2ESJ_EENS1_15EpilogueDefaultEEEEEvvEEEEvNT_6ParamsE --------------------------
	.section	.text._ZN7cutlass13device_kernelINS_4gemm6kernel13GemmUniversalIN4cute5tupleIJiiiiEEENS1_10collective13CollectiveMmaINS1_34MainloopSm90TmaGmmaWarpSpecializedILi5ENS5_IJNS4_1CILi2EEENSA_ILi1EEESC_EEENS1_32KernelTmaWarpSpecializedPingpongEEENS5_IJNSA_ILi64EEESG_NSA_ILi32EEEEEENS_10bfloat16_tENS5_IJlSC_lEEESJ_SK_NS4_8TiledMMAINS4_8MMA_AtomIJNS4_4SM904GMMA27MMA_64x64x16_F32BF16BF16_SSILNSO_5MajorE0ELSQ_0ELNSO_7ScaleInE1ELSR_1EEEEEENS4_6LayoutINS5_IJSC_SC_SC_EEENS5_IJNSA_ILi0EEESW_SW_EEEEENS5_IJNS4_10UnderscoreESZ_SZ_EEEEENS4_13SM90_TMA_LOADENS4_14ComposedLayoutINS4_7SwizzleILi2ELi4ELi3EEENS4_18smem_ptr_flag_bitsILi16EEENSU_INS5_IJNSA_ILi8EEESH_EEENS5_IJSH_SC_EEEEEEEvNS4_8identityENS4_23SM90_TMA_LOAD_MULTICASTES1C_vS1D_EENS_8epilogue10collective6detail29Sm90TmaWarpSpecializedAdapterINS1H_15DefaultEpilogueISJ_SK_SK_NS1G_6thread17LinearCombinationISJ_Li1EffLNS1L_9ScaleType4KindE0ELNS_15FloatRoundStyleE2ESJ_EENS1_15EpilogueDefaultEEEEEvvEEEEvNT_6ParamsE,"ax",@progbits
	.align	128
.text._ZN7cutlass13device_kernelINS_4gemm6kernel13GemmUniversalIN4cute5tupleIJiiiiEEENS1_10collective13CollectiveMmaINS1_34MainloopSm90TmaGmmaWarpSpecializedILi5ENS5_IJNS4_1CILi2EEENSA_ILi1EEESC_EEENS1_32KernelTmaWarpSpecializedPingpongEEENS5_IJNSA_ILi64EEESG_NSA_ILi32EEEEEENS_10bfloat16_tENS5_IJlSC_lEEESJ_SK_NS4_8TiledMMAINS4_8MMA_AtomIJNS4_4SM904GMMA27MMA_64x64x16_F32BF16BF16_SSILNSO_5MajorE0ELSQ_0ELNSO_7ScaleInE1ELSR_1EEEEEENS4_6LayoutINS5_IJSC_SC_SC_EEENS5_IJNSA_ILi0EEESW_SW_EEEEENS5_IJNS4_10UnderscoreESZ_SZ_EEEEENS4_13SM90_TMA_LOADENS4_14ComposedLayoutINS4_7SwizzleILi2ELi4ELi3EEENS4_18smem_ptr_flag_bitsILi16EEENSU_INS5_IJNSA_ILi8EEESH_EEENS5_IJSH_SC_EEEEEEEvNS4_8identityENS4_23SM90_TMA_LOAD_MULTICASTES1C_vS1D_EENS_8epilogue10collective6detail29Sm90TmaWarpSpecializedAdapterINS1H_15DefaultEpilogueISJ_SK_SK_NS1G_6thread17LinearCombinationISJ_Li1EffLNS1L_9ScaleType4KindE0ELNS_15FloatRoundStyleE2ESJ_EENS1_15EpilogueDefaultEEEEEvvEEEEvNT_6ParamsE:
        .type           _ZN7cutlass13device_kernelINS_4gemm6kernel13GemmUniversalIN4cute5tupleIJiiiiEEENS1_10collective13CollectiveMmaINS1_34MainloopSm90TmaGmmaWarpSpecializedILi5ENS5_IJNS4_1CILi2EEENSA_ILi1EEESC_EEENS1_32KernelTmaWarpSpecializedPingpongEEENS5_IJNSA_ILi64EEESG_NSA_ILi32EEEEEENS_10bfloat16_tENS5_IJlSC_lEEESJ_SK_NS4_8TiledMMAINS4_8MMA_AtomIJNS4_4SM904GMMA27MMA_64x64x16_F32BF16BF16_SSILNSO_5MajorE0ELSQ_0ELNSO_7ScaleInE1ELSR_1EEEEEENS4_6LayoutINS5_IJSC_SC_SC_EEENS5_IJNSA_ILi0EEESW_SW_EEEEENS5_IJNS4_10UnderscoreESZ_SZ_EEEEENS4_13SM90_TMA_LOADENS4_14ComposedLayoutINS4_7SwizzleILi2ELi4ELi3EEENS4_18smem_ptr_flag_bitsILi16EEENSU_INS5_IJNSA_ILi8EEESH_EEENS5_IJSH_SC_EEEEEEEvNS4_8identityENS4_23SM90_TMA_LOAD_MULTICASTES1C_vS1D_EENS_8epilogue10collective6detail29Sm90TmaWarpSpecializedAdapterINS1H_15DefaultEpilogueISJ_SK_SK_NS1G_6thread17LinearCombinationISJ_Li1EffLNS1L_9ScaleType4KindE0ELNS_15FloatRoundStyleE2ESJ_EENS1_15EpilogueDefaultEEEEEvvEEEEvNT_6ParamsE,@function
        .size           _ZN7cutlass13device_kernelINS_4gemm6kernel13GemmUniversalIN4cute5tupleIJiiiiEEENS1_10collective13CollectiveMmaINS1_34MainloopSm90TmaGmmaWarpSpecializedILi5ENS5_IJNS4_1CILi2EEENSA_ILi1EEESC_EEENS1_32KernelTmaWarpSpecializedPingpongEEENS5_IJNSA_ILi64EEESG_NSA_ILi32EEEEEENS_10bfloat16_tENS5_IJlSC_lEEESJ_SK_NS4_8TiledMMAINS4_8MMA_AtomIJNS4_4SM904GMMA27MMA_64x64x16_F32BF16BF16_SSILNSO_5MajorE0ELSQ_0ELNSO_7ScaleInE1ELSR_1EEEEEENS4_6LayoutINS5_IJSC_SC_SC_EEENS5_IJNSA_ILi0EEESW_SW_EEEEENS5_IJNS4_10UnderscoreESZ_SZ_EEEEENS4_13SM90_TMA_LOADENS4_14ComposedLayoutINS4_7SwizzleILi2ELi4ELi3EEENS4_18smem_ptr_flag_bitsILi16EEENSU_INS5_IJNSA_ILi8EEESH_EEENS5_IJSH_SC_EEEEEEEvNS4_8identityENS4_23SM90_TMA_LOAD_MULTICASTES1C_vS1D_EENS_8epilogue10collective6detail29Sm90TmaWarpSpecializedAdapterINS1H_15DefaultEpilogueISJ_SK_SK_NS1G_6thread17LinearCombinationISJ_Li1EffLNS1L_9ScaleType4KindE0ELNS_15FloatRoundStyleE2ESJ_EENS1_15EpilogueDefaultEEEEEvvEEEEvNT_6ParamsE,(.L_x_139 - _ZN7cutlass13device_kernelINS_4gemm6kernel13GemmUniversalIN4cute5tupleIJiiiiEEENS1_10collective13CollectiveMmaINS1_34MainloopSm90TmaGmmaWarpSpecializedILi5ENS5_IJNS4_1CILi2EEENSA_ILi1EEESC_EEENS1_32KernelTmaWarpSpecializedPingpongEEENS5_IJNSA_ILi64EEESG_NSA_ILi32EEEEEENS_10bfloat16_tENS5_IJlSC_lEEESJ_SK_NS4_8TiledMMAINS4_8MMA_AtomIJNS4_4SM904GMMA27MMA_64x64x16_F32BF16BF16_SSILNSO_5MajorE0ELSQ_0ELNSO_7ScaleInE1ELSR_1EEEEEENS4_6LayoutINS5_IJSC_SC_SC_EEENS5_IJNSA_ILi0EEESW_SW_EEEEENS5_IJNS4_10UnderscoreESZ_SZ_EEEEENS4_13SM90_TMA_LOADENS4_14ComposedLayoutINS4_7SwizzleILi2ELi4ELi3EEENS4_18smem_ptr_flag_bitsILi16EEENSU_INS5_IJNSA_ILi8EEESH_EEENS5_IJSH_SC_EEEEEEEvNS4_8identityENS4_23SM90_TMA_LOAD_MULTICASTES1C_vS1D_EENS_8epilogue10collective6detail29Sm90TmaWarpSpecializedAdapterINS1H_15DefaultEpilogueISJ_SK_SK_NS1G_6thread17LinearCombinationISJ_Li1EffLNS1L_9ScaleType4KindE0ELNS_15FloatRoundStyleE2ESJ_EENS1_15EpilogueDefaultEEEEEvvEEEEvNT_6ParamsE)
        .other          _ZN7cutlass13device_kernelINS_4gemm6kernel13GemmUniversalIN4cute5tupleIJiiiiEEENS1_10collective13CollectiveMmaINS1_34MainloopSm90TmaGmmaWarpSpecializedILi5ENS5_IJNS4_1CILi2EEENSA_ILi1EEESC_EEENS1_32KernelTmaWarpSpecializedPingpongEEENS5_IJNSA_ILi64EEESG_NSA_ILi32EEEEEENS_10bfloat16_tENS5_IJlSC_lEEESJ_SK_NS4_8TiledMMAINS4_8MMA_AtomIJNS4_4SM904GMMA27MMA_64x64x16_F32BF16BF16_SSILNSO_5MajorE0ELSQ_0ELNSO_7ScaleInE1ELSR_1EEEEEENS4_6LayoutINS5_IJSC_SC_SC_EEENS5_IJNSA_ILi0EEESW_SW_EEEEENS5_IJNS4_10UnderscoreESZ_SZ_EEEEENS4_13SM90_TMA_LOADENS4_14ComposedLayoutINS4_7SwizzleILi2ELi4ELi3EEENS4_18smem_ptr_flag_bitsILi16EEENSU_INS5_IJNSA_ILi8EEESH_EEENS5_IJSH_SC_EEEEEEEvNS4_8identityENS4_23SM90_TMA_LOAD_MULTICASTES1C_vS1D_EENS_8epilogue10collective6detail29Sm90TmaWarpSpecializedAdapterINS1H_15DefaultEpilogueISJ_SK_SK_NS1G_6thread17LinearCombinationISJ_Li1EffLNS1L_9ScaleType4KindE0ELNS_15FloatRoundStyleE2ESJ_EENS1_15EpilogueDefaultEEEEEvvEEEEvNT_6ParamsE,@"STO_CUDA_ENTRY STV_DEFAULT"
_ZN7cutlass13device_kernelINS_4gemm6kernel13GemmUniversalIN4cute5tupleIJiiiiEEENS1_10collective13CollectiveMmaINS1_34MainloopSm90TmaGmmaWarpSpecializedILi5ENS5_IJNS4_1CILi2EEENSA_ILi1EEESC_EEENS1_32KernelTmaWarpSpecializedPingpongEEENS5_IJNSA_ILi64EEESG_NSA_ILi32EEEEEENS_10bfloat16_tENS5_IJlSC_lEEESJ_SK_NS4_8TiledMMAINS4_8MMA_AtomIJNS4_4SM904GMMA27MMA_64x64x16_F32BF16BF16_SSILNSO_5MajorE0ELSQ_0ELNSO_7ScaleInE1ELSR_1EEEEEENS4_6LayoutINS5_IJSC_SC_SC_EEENS5_IJNSA_ILi0EEESW_SW_EEEEENS5_IJNS4_10UnderscoreESZ_SZ_EEEEENS4_13SM90_TMA_LOADENS4_14ComposedLayoutINS4_7SwizzleILi2ELi4ELi3EEENS4_18smem_ptr_flag_bitsILi16EEENSU_INS5_IJNSA_ILi8EEESH_EEENS5_IJSH_SC_EEEEEEEvNS4_8identityENS4_23SM90_TMA_LOAD_MULTICASTES1C_vS1D_EENS_8epilogue10collective6detail29Sm90TmaWarpSpecializedAdapterINS1H_15DefaultEpilogueISJ_SK_SK_NS1G_6thread17LinearCombinationISJ_Li1EffLNS1L_9ScaleType4KindE0ELNS_15FloatRoundStyleE2ESJ_EENS1_15EpilogueDefaultEEEEEvvEEEEvNT_6ParamsE:
[----:B------:R-:W0:Y:S02]  /*0000*/  LDC R1, c[0x0][0x28] ;  /* 0x00000a00ff017b82 */ /* 0x000e240000000800 */
[----:B0-----:R-:W-:Y:S01]  /*0010*/  VIADD R1, R1, 0xfffffff8 ;  /* 0xfffffff801017836 */ /* 0x001fe20000000000 */
[----:B------:R-:W0:Y:S01]  /*0020*/  S2R R4, SR_TID.X ;  /* 0x0000000000047919 */ /* 0x000e220000002100 */
[----:B------:R-:W-:Y:S01]  /*0030*/  ELECT P0, URZ, PT ;  /* 0x00000000003f782f */ /* 0x000fe20003800000 */
[----:B------:R-:W-:Y:S01]  /*0040*/  BSSY B0, `(.L_x_0) ;  /* 0x000000f000007945 */ /* 0x000fe20003800000 */
[--C-:B0-----:R-:W-:Y:S02]  /*0050*/  SHF.R.U32.HI R2, RZ, 0x5, R4.reuse ;  /* 0x00000005ff027819 */ /* 0x101fe40000011604 */
[----:B------:R-:W-:-:S03]  /*0060*/  SHF.R.U32.HI R7, RZ, 0x7, R4 ;  /* 0x00000007ff077819 */ /* 0x000fc60000011604 */
[----:B------:R-:W0:Y:S04]  /*0070*/  SHFL.IDX PT, R5, R2, RZ, 0x1f ;  /* 0x00001fff02057589 */ /* 0x000e2800000e0000 */
[----:B------:R1:W2:Y:S01]  /*0080*/  SHFL.IDX PT, R10, R7, RZ, 0x1f ;  /* 0x00001fff070a7589 */ /* 0x0002a200000e0000 */
[----:B0-----:R-:W-:-:S13]  /*0090*/  ISETP.NE.OR P0, PT, R5, RZ, !P0 ;  /* 0x000000ff0500720c */ /* 0x001fda0004705670 */
[----:B-12---:R-:W-:Y:S05]  /*00a0*/  @P0 BRA `(.L_x_1) ;  /* 0x0000000000200947 */ /* 0x006fea0003800000 */
[----:B------:R-:W-:Y:S02]  /*00b0*/  ULDC.64 UR4, c[0x0][0x198] ;  /* 0x0000660000047ab9 */ /* 0x000fe40000000a00 */
[----:B------:R-:W-:Y:S02]  /*00c0*/  UIADD3 UR6, UP0, UR4, 0xf0, URZ ;  /* 0x000000f004067890 */ /* 0x000fe4000ff1e03f */
[----:B------:R-:W-:Y:S02]  /*00d0*/  UIADD3 UR4, UP1, UR4, 0x1f0, URZ ;  /* 0x000001f004047890 */ /* 0x000fe4000ff3e03f */
[----:B------:R-:W-:Y:S02]  /*00e0*/  UIADD3.X UR7, URZ, UR5, URZ, UP0, !UPT ;  /* 0x000000053f077290 */ /* 0x000fe400087fe43f */
[----:B------:R-:W-:-:S07]  /*00f0*/  UIADD3.X UR5, URZ, UR5, URZ, UP1, !UPT ;  /* 0x000000053f057290 */ /* 0x000fce0008ffe43f */
[----:B------:R0:W-:Y:S02]  /*0100*/  UTMACCTL.PF [UR6] ;  /* 0x00000000060079b9 */ /* 0x0001e40008040000 */
[----:B------:R0:W-:Y:S02]  /*0110*/  UTMACCTL.PF [UR4] ;  /* 0x00000000040079b9 */ /* 0x0001e40008040000 */
[----:B0-----:R-:W-:Y:S01]  /*0120*/  NOP ;  /* 0x0000000000007918 */ /* 0x001fe20000000000 */
.L_x_1:
[----:B------:R-:W-:Y:S05]  /*0130*/  BSYNC B0 ;  /* 0x0000000000007941 */ /* 0x000fea0003800000 */
.L_x_0:
[----:B------:R-:W0:Y:S01]  /*0140*/  SHFL.IDX PT, R8, R2, RZ, 0x1f ;  /* 0x00001fff02087589 */ /* 0x000e2200000e0000 */
[----:B------:R-:W-:-:S04]  /*0150*/  SHF.R.S32.HI R3, RZ, 0x1f, R4 ;  /* 0x0000001fff037819 */ /* 0x000fc80000011404 */
[----:B------:R-:W-:Y:S02]  /*0160*/  LEA.HI R3, R3, R4, RZ, 0x7 ;  /* 0x0000000403037211 */ /* 0x000fe400078f38ff */
[----:B0-----:R-:W-:-:S13]  /*0170*/  ISETP.NE.AND P0, PT, R8, RZ, PT ;  /* 0x000000ff0800720c */ /* 0x001fda0003f05270 */
[----:B------:R-:W-:Y:S05]  /*0180*/  @P0 BRA `(.L_x_2) ;  /* 0x0000000000600947 */ /* 0x000fea0003800000 */
[----:B------:R-:W0:Y:S01]  /*0190*/  S2UR UR8, SR_CgaCtaId ;  /* 0x00000000000879c3 */ /* 0x000e220000008800 */
[----:B------:R-:W-:Y:S01]  /*01a0*/  UMOV UR4, 0x400 ;  /* 0x0000040000047882 */ /* 0x000fe20000000000 */
[----:B------:R-:W-:Y:S01]  /*01b0*/  UMOV UR5, 0x1 ;  /* 0x0000000100057882 */ /* 0x000fe20000000000 */
[----:B------:R-:W-:Y:S01]  /*01c0*/  UMOV UR6, 0x2 ;  /* 0x0000000200067882 */ /* 0x000fe20000000000 */
[----:B------:R-:W-:Y:S01]  /*01d0*/  ELECT P0, URZ, PT ;  /* 0x00000000003f782f */ /* 0x000fe20003800000 */
[----:B------:R-:W-:-:S04]  /*01e0*/  UIADD3 UR6, -UR6, 0x100000, URZ ;  /* 0x0010000006067890 */ /* 0x000fc8000fffe13f */
[----:B------:R-:W-:Y:S02]  /*01f0*/  USHF.L.U32 UR7, UR6, 0xb, URZ ;  /* 0x0000000b06077899 */ /* 0x000fe4000800063f */
[----:B------:R-:W-:Y:S02]  /*0200*/  USHF.L.U32 UR6, UR6, 0x1, URZ ;  /* 0x0000000106067899 */ /* 0x000fe4000800063f */
[----:B0-----:R-:W-:Y:S02]  /*0210*/  ULEA UR8, UR8, UR4, 0x18 ;  /* 0x0000000408087291 */ /* 0x001fe4000f8ec03f */
[----:B------:R-:W-:-:S04]  /*0220*/  UIADD3 UR4, -UR5, 0x100000, URZ ;  /* 0x0010000005047890 */ /* 0x000fc8000fffe13f */
[----:B------:R-:W-:Y:S02]  /*0230*/  USHF.L.U32 UR5, UR4, 0xb, URZ ;  /* 0x0000000b04057899 */ /* 0x000fe4000800063f */
[----:B------:R-:W-:Y:S01]  /*0240*/  USHF.L.U32 UR4, UR4, 0x1, URZ ;  /* 0x0000000104047899 */ /* 0x000fe2000800063f */
[----:B------:R-:W0:Y:S11]  /*0250*/  FENCE.VIEW.ASYNC.S ;  /* 0x00000000000073c6 */ /* 0x000e360000000000 */
[----:B0-----:R0:W1:Y:S01]  /*0260*/  SYNCS.EXCH.64 URZ, [UR8], UR4 ;  /* 0x00000004083f75b2 */ /* 0x0010620008000100 */
[----:B------:R0:W2:Y:S01]  /*0270*/  SYNCS.EXCH.64 URZ, [UR8+0x28], UR6 ;  /* 0x00002806083f75b2 */ /* 0x0000a20008000100 */
[----:B------:R0:W3:Y:S01]  /*0280*/  SYNCS.EXCH.64 URZ, [UR8+0x8], UR4 ;  /* 0x00000804083f75b2 */ /* 0x0000e20008000100 */
[----:B------:R0:W4:Y:S01]  /*0290*/  SYNCS.EXCH.64 URZ, [UR8+0x30], UR6 ;  /* 0x00003006083f75b2 */ /* 0x0001220008000100 */
[----:B------:R0:W0:Y:S01]  /*02a0*/  SYNCS.EXCH.64 URZ, [UR8+0x10], UR4 ;  /* 0x00001004083f75b2 */ /* 0x0000220008000100 */
[----:B------:R0:W0:Y:S01]  /*02b0*/  SYNCS.EXCH.64 URZ, [UR8+0x38], UR6 ;  /* 0x00003806083f75b2 */ /* 0x0000220008000100 */
[----:B------:R0:W0:Y:S01]  /*02c0*/  SYNCS.EXCH.64 URZ, [UR8+0x18], UR4 ;  /* 0x00001804083f75b2 */ /* 0x0000220008000100 */
[----:B------:R0:W0:Y:S01]  /*02d0*/  SYNCS.EXCH.64 URZ, [UR8+0x40], UR6 ;  /* 0x00004006083f75b2 */ /* 0x0000220008000100 */
[----:B------:R0:W0:Y:S01]  /*02e0*/  SYNCS.EXCH.64 URZ, [UR8+0x20], UR4 ;  /* 0x00002004083f75b2 */ /* 0x0000220008000100 */
[----:B------:R0:W0:Y:S01]  /*02f0*/  SYNCS.EXCH.64 URZ, [UR8+0x48], UR6 ;  /* 0x00004806083f75b2 */ /* 0x0000220008000100 */
[----:B------:R-:W-:Y:S01]  /*0300*/  NOP ;  /* 0x0000000000007918 */ /* 0x000fe20000000000 */
.L_x_2:
[----:B------:R-:W5:Y:S01]  /*0310*/  SHFL.IDX PT, R13, R2, RZ, 0x1f ;  /* 0x00001fff020d7589 */ /* 0x000f6200000e0000 */
[----:B------:R-:W1:Y:S01]  /*0320*/  S2UR UR12, SR_CTAID.X ;  /* 0x00000000000c79c3 */ /* 0x000e620000002500 */
[----:B------:R-:W-:Y:S02]  /*0330*/  LOP3.LUT R3, R3, 0xffffff80, RZ, 0xc0, !PT ;  /* 0xffffff8003037812 */ /* 0x000fe400078ec0ff */
[----:B------:R-:W-:Y:S01]  /*0340*/  ELECT P0, URZ, PT ;  /* 0x00000000003f782f */ /* 0x000fe20003800000 */
[----:B------:R2:W3:Y:S01]  /*0350*/  SHFL.IDX PT, R12, R2, RZ, 0x1f ;  /* 0x00001fff020c7589 */ /* 0x0004e200000e0000 */
[----:B------:R-:W-:Y:S01]  /*0360*/  ELECT P1, URZ, PT ;  /* 0x00000000003f782f */ /* 0x000fe20003820000 */
[----:B------:R-:W-:Y:S01]  /*0370*/  NOP ;  /* 0x0000000000007918 */ /* 0x000fe20000000000 */
[----:B------:R-:W-:Y:S01]  /*0380*/  IMAD.IADD R3, R4, 0x1, -R3 ;  /* 0x0000000104037824 */ /* 0x000fe200078e0a03 */
[----:B------:R-:W4:Y:S01]  /*0390*/  S2R R6, SR_CTAID.Y ;  /* 0x0000000000067919 */ /* 0x000f220000002600 */
[----:B0-----:R-:W-:Y:S01]  /*03a0*/  ULDC UR4, c[0x0][0x150] ;  /* 0x0000540000047ab9 */ /* 0x001fe20000000800 */
[----:B------:R-:W0:Y:S01]  /*03b0*/  LDC R14, c[0x0][0x144] ;  /* 0x00005100ff0e7b82 */ /* 0x000e220000000800 */
[----:B------:R-:W-:Y:S01]  /*03c0*/  UMOV UR11, 0x80 ;  /* 0x00000080000b7882 */ /* 0x000fe20000000000 */
[----:B------:R-:W-:Y:S01]  /*03d0*/  SHF.R.S32.HI R0, RZ, 0x1f, R3 ;  /* 0x0000001fff007819 */ /* 0x000fe20000011403 */
[----:B------:R-:W-:Y:S01]  /*03e0*/  NOP ;  /* 0x0000000000007918 */ /* 0x000fe20000000000 */
[C---:B------:R-:W-:Y:S01]  /*03f0*/  VIADD R35, R10.reuse, 0xffffffff ;  /* 0xffffffff0a237836 */ /* 0x040fe20000000000 */
[----:B------:R-:W-:Y:S01]  /*0400*/  ISETP.NE.AND P4, PT, R10, RZ, PT ;  /* 0x000000ff0a00720c */ /* 0x000fe20003f85270 */
[----:B------:R-:W-:Y:S01]  /*0410*/  IMAD.MOV.U32 R57, RZ, RZ, 0x1 ;  /* 0x00000001ff397424 */ /* 0x000fe200078e00ff */
[----:B------:R-:W-:Y:S01]  /*0420*/  LEA.HI R9, R0, R3, RZ, 0x3 ;  /* 0x0000000300097211 */ /* 0x000fe200078f18ff */
[----:B------:R-:W0:Y:S01]  /*0430*/  LDC R15, c[0x0][0x140] ;  /* 0x00005000ff0f7b82 */ /* 0x000e220000000800 */
[----:B------:R-:W-:-:S02]  /*0440*/  ISETP.GE.U32.AND P6, PT, R35, 0x2, PT ;  /* 0x000000022300780c */ /* 0x000fc40003fc6070 */
[--C-:B------:R-:W-:Y:S02]  /*0450*/  SHF.R.S32.HI R11, RZ, 0x3, R9.reuse ;  /* 0x00000003ff0b7819 */ /* 0x100fe40000011409 */
[----:B--2---:R-:W-:Y:S02]  /*0460*/  SHF.R.S32.HI R2, RZ, 0x1f, R9 ;  /* 0x0000001fff027819 */ /* 0x004fe40000011409 */
[----:B------:R-:W-:Y:S01]  /*0470*/  SHF.R.S32.HI R9, RZ, 0x1f, R8 ;  /* 0x0000001fff097819 */ /* 0x000fe20000011408 */
[----:B------:R-:W2:Y:S01]  /*0480*/  LDC R25, c[0x0][0x148] ;  /* 0x00005200ff197b82 */ /* 0x000ea20000000800 */
[----:B-----5:R-:W-:Y:S02]  /*0490*/  ISETP.NE.OR P0, PT, R13, RZ, !P0 ;  /* 0x000000ff0d00720c */ /* 0x020fe40004705670 */
[----:B-1----:R-:W-:Y:S02]  /*04a0*/  I2FP.F32.U32 R13, UR12 ;  /* 0x0000000c000d7c45 */ /* 0x002fe40008201000 */
[----:B------:R-:W-:-:S02]  /*04b0*/  LEA.HI R2, R2, R11, RZ, 0x2 ;  /* 0x0000000b02027211 */ /* 0x000fc400078f10ff */
[----:B------:R-:W-:Y:S01]  /*04c0*/  LEA.HI R9, R9, R8, RZ, 0x2 ;  /* 0x0000000809097211 */ /* 0x000fe200078f10ff */
[----:B------:R-:W-:Y:S01]  /*04d0*/  FMUL R13, R13, UR4 ;  /* 0x000000040d0d7c20 */ /* 0x000fe20008400000 */
[----:B---3--:R-:W-:Y:S01]  /*04e0*/  ISETP.NE.OR P1, PT, R12, RZ, !P1 ;  /* 0x000000ff0c00720c */ /* 0x008fe20004f25670 */
[----:B------:R-:W-:Y:S01]  /*04f0*/  ULDC UR4, c[0x0][0x154] ;  /* 0x0000550000047ab9 */ /* 0x000fe20000000800 */
[----:B------:R-:W-:Y:S02]  /*0500*/  LOP3.LUT R12, R2, 0xfffffffc, RZ, 0xc0, !PT ;  /* 0xfffffffc020c7812 */ /* 0x000fe400078ec0ff */
[----:B------:R-:W-:Y:S01]  /*0510*/  LOP3.LUT R9, R9, 0x3ffffffc, RZ, 0xc0, !PT ;  /* 0x3ffffffc09097812 */ /* 0x000fe200078ec0ff */
[----:B------:R-:W1:Y:S01]  /*0520*/  F2I.U32.TRUNC.NTZ R13, R13 ;  /* 0x0000000d000d7305 */ /* 0x000e62000020f000 */
[----:B------:R-:W-:Y:S01]  /*0530*/  SHF.R.S32.HI R2, RZ, 0x1f, R5 ;  /* 0x0000001fff027819 */ /* 0x000fe20000011405 */
[----:B------:R-:W-:Y:S01]  /*0540*/  IMAD.IADD R12, R11, 0x1, -R12 ;  /* 0x000000010b0c7824 */ /* 0x000fe200078e0a0c */
[----:B------:R-:W-:Y:S01]  /*0550*/  VOTEU.ALL UP1, P0 ;  /* 0x00000000003f7886 */ /* 0x000fe20000020000 */
[----:B------:R-:W-:Y:S01]  /*0560*/  IMAD.IADD R9, R8, 0x1, -R9 ;  /* 0x0000000108097824 */ /* 0x000fe200078e0a09 */
[----:B------:R-:W-:Y:S01]  /*0570*/  LEA.HI R2, R2, R5, RZ, 0x2 ;  /* 0x0000000502027211 */ /* 0x000fe200078f10ff */
[----:B------:R-:W-:Y:S01]  /*0580*/  VOTEU.ALL UP0, P0 ;  /* 0x00000000003f7886 */ /* 0x000fe20000000000 */
[----:B----4-:R-:W-:Y:S01]  /*0590*/  I2FP.F32.U32 R8, R6 ;  /* 0x0000000600087245 */ /* 0x010fe20000201000 */
[----:B------:R-:W-:Y:S01]  /*05a0*/  IMAD R9, R9, 0x4, R12 ;  /* 0x0000000409097824 */ /* 0x000fe200078e020c */
[----:B------:R-:W-:Y:S01]  /*05b0*/  LOP3.LUT R2, R2, 0xfffffffc, RZ, 0xc0, !PT ;  /* 0xfffffffc02027812 */ /* 0x000fe200078ec0ff */
[----:B------:R-:W-:Y:S01]  /*05c0*/  VOTEU.ALL UP2, P1 ;  /* 0x00000000003f7886 */ /* 0x000fe20000840000 */
[----:B------:R-:W3:Y:S01]  /*05d0*/  @!UP1 S2UR UR7, SR_CgaCtaId ;  /* 0x00000000000799c3 */ /* 0x000ee20000008800 */
[----:B------:R-:W-:Y:S01]  /*05e0*/  FMUL R8, R8, UR4 ;  /* 0x0000000408087c20 */ /* 0x000fe20008400000 */
[----:B------:R-:W-:Y:S01]  /*05f0*/  IMAD.SHL.U32 R56, R9, 0x4, RZ ;  /* 0x0000000409387824 */ /* 0x000fe200078e00ff */
[----:B------:R-:W-:Y:S01]  /*0600*/  UMOV UR4, 0x20 ;  /* 0x0000002000047882 */ /* 0x000fe20000000000 */
[----:B------:R-:W-:Y:S01]  /*0610*/  IMAD.IADD R5, R5, 0x1, -R2 ;  /* 0x0000000105057824 */ /* 0x000fe200078e0a02 */
[----:B------:R-:W-:Y:S01]  /*0620*/  LEA.HI R2, R9, R9, RZ, 0x1 ;  /* 0x0000000909027211 */ /* 0x000fe200078f08ff */
[----:B-1----:R-:W-:Y:S01]  /*0630*/  IMAD.MOV R13, RZ, RZ, -R13 ;  /* 0x000000ffff0d7224 */ /* 0x002fe200078e0a0d */
[----:B------:R-:W1:Y:S01]  /*0640*/  F2I.U32.TRUNC.NTZ R8, R8 ;  /* 0x0000000800087305 */ /* 0x000e62000020f000 */
[----:B------:R-:W4:Y:S01]  /*0650*/  @!UP2 S2UR UR10, SR_CgaCtaId ;  /* 0x00000000000aa9c3 */ /* 0x000f220000008800 */
[----:B------:R-:W-:Y:S01]  /*0660*/  LOP3.LUT R2, R2, 0xfffffffe, RZ, 0xc0, !PT ;  /* 0xfffffffe02027812 */ /* 0x000fe200078ec0ff */
[----:B0-----:R-:W-:Y:S01]  /*0670*/  IMAD R21, R14, R13, UR12 ;  /* 0x0000000c0e157e24 */ /* 0x001fe2000f8e020d */
[----:B------:R-:W-:Y:S01]  /*0680*/  @!UP1 UMOV UR6, 0x400 ;  /* 0x0000040000069882 */ /* 0x000fe20000000000 */
[----:B------:R-:W-:-:S04]  /*0690*/  @!UP1 UIADD3 UR4, -UR4, 0x100000, URZ ;  /* 0x0010000004049890 */ /* 0x000fc8000fffe13f */
[----:B------:R-:W-:Y:S02]  /*06a0*/  @!UP1 USHF.L.U32 UR5, UR4, 0xb, URZ ;  /* 0x0000000b04059899 */ /* 0x000fe4000800063f */
[----:B------:R-:W-:Y:S01]  /*06b0*/  @!UP1 USHF.L.U32 UR4, UR4, 0x1, URZ ;  /* 0x0000000104049899 */ /* 0x000fe2000800063f */
[C---:B------:R-:W-:Y:S01]  /*06c0*/  LOP3.LUT R56, R9.reuse, 0xc, R56, 0x78, !PT ;  /* 0x0000000c09387812 */ /* 0x040fe200078e7838 */
[----:B------:R-:W-:Y:S01]  /*06d0*/  IMAD.IADD R2, R9, 0x1, -R2 ;  /* 0x0000000109027824 */ /* 0x000fe200078e0a02 */
[----:B------:R-:W-:Y:S01]  /*06e0*/  @!UP2 UMOV UR9, 0x400 ;  /* 0x000004000009a882 */ /* 0x000fe20000000000 */
[----:B------:R-:W-:Y:S01]  /*06f0*/  VOTEU.ALL UP3, P1 ;  /* 0x00000000003f7886 */ /* 0x000fe20000860000 */
[----:B------:R-:W-:Y:S01]  /*0700*/  VOTEU.ALL UP4, P1 ;  /* 0x00000000003f7886 */ /* 0x000fe20000880000 */
[----:B------:R-:W-:Y:S01]  /*0710*/  VOTEU.ALL UP5, P1 ;  /* 0x00000000003f7886 */ /* 0x000fe200008a0000 */
[----:B------:R-:W-:Y:S01]  /*0720*/  ISETP.NE.AND P3, PT, R2, R21, PT ;  /* 0x000000150200720c */ /* 0x000fe20003f65270 */
[----:B------:R0:W0:Y:S01]  /*0730*/  SHFL.IDX PT, R14, R7, RZ, 0x1f ;  /* 0x00001fff070e7589 */ /* 0x00002200000e0000 */
[----:B------:R-:W-:Y:S01]  /*0740*/  ISETP.EQ.U32.AND P2, PT, R15, 0x1, PT ;  /* 0x000000010f00780c */ /* 0x000fe20003f42070 */
[----:B-1----:R-:W-:Y:S01]  /*0750*/  IMAD.MOV R20, RZ, RZ, -R8 ;  /* 0x000000ffff147224 */ /* 0x002fe200078e0a08 */
[----:B---3--:R-:W-:-:S02]  /*0760*/  @!UP1 ULEA UR8, UR7, UR6, 0x18 ;  /* 0x0000000607089291 */ /* 0x008fc4000f8ec03f */
[----:B------:R-:W-:-:S04]  /*0770*/  @!UP2 UIADD3 UR6, -UR11, 0x100000, URZ ;  /* 0x001000000b06a890 */ /* 0x000fc8000fffe13f */
[----:B------:R-:W-:Y:S02]  /*0780*/  @!UP2 USHF.L.U32 UR7, UR6, 0xb, URZ ;  /* 0x0000000b0607a899 */ /* 0x000fe4000800063f */
[----:B------:R-:W-:Y:S01]  /*0790*/  @!UP2 USHF.L.U32 UR6, UR6, 0x1, URZ ;  /* 0x000000010606a899 */ /* 0x000fe2000800063f */
[----:B--2---:R-:W-:Y:S01]  /*07a0*/  IMAD R9, R25, R20, R6 ;  /* 0x0000001419097224 */ /* 0x004fe200078e0206 */
[----:B------:R-:W-:Y:S01]  /*07b0*/  VOTEU.ALL UP1, P0 ;  /* 0x00000000003f7886 */ /* 0x000fe20000020000 */
[----:B------:R-:W-:Y:S01]  /*07c0*/  LOP3.LUT P0, RZ, R3, 0x7, RZ, 0xc0, !PT ;  /* 0x0000000703ff7812 */ /* 0x000fe2000780c0ff */
[----:B----4-:R-:W-:Y:S01]  /*07d0*/  @!UP2 ULEA UR9, UR10, UR9, 0x18 ;  /* 0x000000090a09a291 */ /* 0x010fe2000f8ec03f */
[----:B------:R-:W-:Y:S01]  /*07e0*/  @P3 LEA.HI R2, R56, R56, RZ, 0x1 ;  /* 0x0000003838023211 */ /* 0x000fe200078f08ff */
[----:B------:R-:W-:Y:S01]  /*07f0*/  VOTEU.ALL UP2, P1 ;  /* 0x00000000003f7886 */ /* 0x000fe20000840000 */
[----:B------:R-:W-:Y:S01]  /*0800*/  ISETP.NE.AND P1, PT, R5, 0x3, PT ;  /* 0x000000030500780c */ /* 0x000fe20003f25270 */
[----:B------:R-:W1:Y:S02]  /*0810*/  FENCE.VIEW.ASYNC.S ;  /* 0x00000000000073c6 */ /* 0x000e640000000000 */
[----:B-1----:R1:W2:Y:S01]  /*0820*/  @!UP0 SYNCS.EXCH.64 URZ, [UR8+0x80], UR4 ;  /* 0x00008004083f85b2 */ /* 0x0022a20008000100 */
[----:B------:R-:W-:-:S02]  /*0830*/  @P3 SHF.R.S32.HI R2, RZ, 0x1, R2 ;  /* 0x00000001ff023819 */ /* 0x000fc40000011402 */
[----:B------:R-:W-:Y:S02]  /*0840*/  ISETP.EQ.OR P1, PT, R5, RZ, !P1 ;  /* 0x000000ff0500720c */ /* 0x000fe40004f22670 */
[----:B------:R-:W-:Y:S02]  /*0850*/  @P3 ISETP.NE.AND P5, PT, R2, R9, PT ;  /* 0x000000090200320c */ /* 0x000fe40003fa5270 */
[----:B------:R-:W-:Y:S02]  /*0860*/  ISETP.LT.U32.AND P0, PT, R56, 0x2, !P0 ;  /* 0x000000023800780c */ /* 0x000fe40004701070 */
[----:B------:R-:W-:Y:S02]  /*0870*/  ISETP.EQ.AND P1, PT, R10, RZ, P1 ;  /* 0x000000ff0a00720c */ /* 0x000fe40000f22270 */
[----:B------:R-:W-:Y:S02]  /*0880*/  SEL R2, RZ, 0x1, !P0 ;  /* 0x00000001ff027807 */ /* 0x000fe40004000000 */
[----:B------:R-:W-:-:S02]  /*0890*/  @P3 SEL R57, RZ, 0x1, P5 ;  /* 0x00000001ff393807 */ /* 0x000fc40002800000 */
[----:B------:R-:W-:Y:S01]  /*08a0*/  SEL R16, RZ, 0x1, !P1 ;  /* 0x00000001ff107807 */ /* 0x000fe20004800000 */
[----:B------:R1:W3:Y:S01]  /*08b0*/  @!UP1 SYNCS.EXCH.64 URZ, [UR8+0x88], UR4 ;  /* 0x00008804083f95b2 */ /* 0x0002e20008000100 */
[----:B------:R-:W-:Y:S01]  /*08c0*/  NOP ;  /* 0x0000000000007918 */ /* 0x000fe20000000000 */
[----:B------:R-:W-:Y:S02]  /*08d0*/  LOP3.LUT R57, R57, R2, RZ, 0xc0, !PT ;  /* 0x0000000239397212 */ /* 0x000fe400078ec0ff */
[----:B------:R-:W-:Y:S01]  /*08e0*/  SEL R16, R16, 0x2, P6 ;  /* 0x0000000210107807 */ /* 0x000fe20003000000 */
[----:B------:R1:W4:Y:S01]  /*08f0*/  @!UP2 SYNCS.EXCH.64 URZ, [UR9+0x60], UR6 ;  /* 0x00006006093fa5b2 */ /* 0x0003220008000100 */
[----:B------:R1:W0:Y:S01]  /*0900*/  @!UP3 SYNCS.EXCH.64 URZ, [UR9+0x68], UR6 ;  /* 0x00006806093fb5b2 */ /* 0x0002220008000100 */
[----:B------:R1:W0:Y:S01]  /*0910*/  @!UP4 SYNCS.EXCH.64 URZ, [UR9+0x70], UR6 ;  /* 0x00007006093fc5b2 */ /* 0x0002220008000100 */
[----:B------:R1:W0:Y:S01]  /*0920*/  @!UP5 SYNCS.EXCH.64 URZ, [UR9+0x78], UR6 ;  /* 0x00007806093fd5b2 */ /* 0x0002220008000100 */
[----:B------:R-:W-:Y:S01]  /*0930*/  NOP ;  /* 0x0000000000007918 */ /* 0x000fe20000000000 */
[----:B-12---:R-:W-:Y:S05]  /*0940*/  @!P2 BRA `(.L_x_3) ;  /* 0x000000000008a947 */ /* 0x006fea0003800000 */
[----:B0--34-:R-:W-:Y:S01]  /*0950*/  UCGABAR_ARV ;  /* 0x00000000000079c7 */ /* 0x019fe20008000000 */
[----:B------:R-:W-:Y:S05]  /*0960*/  BRA `(.L_x_4) ;  /* 0x0000000000047947 */ /* 0x000fea0003800000 */
.L_x_3:
[----:B0--34-:R-:W-:Y:S01]  /*0970*/  NOP ;  /* 0x0000000000007918 */ /* 0x019fe20000000000 */
.L_x_4:
[----:B------:R-:W-:Y:S01]  /*0980*/  ULDC.64 UR4, c[0x0][0x598] ;  /* 0x0001660000047ab9 */ /* 0x000fe20000000a00 */
[----:B------:R-:W-:Y:S01]  /*0990*/  ULDC.64 UR36, c[0x0][0x208] ;  /* 0x0000820000247ab9 */ /* 0x000fe20000000a00 */
[----:B------:R-:W-:-:S04]  /*09a0*/  ISETP.NE.U32.AND P0, PT, RZ, UR4, PT ;  /* 0x00000004ff007c0c */ /* 0x000fc8000bf05070 */
[----:B------:R-:W-:-:S13]  /*09b0*/  ISETP.NE.AND.EX P0, PT, RZ, UR5, PT, P0 ;  /* 0x00000005ff007c0c */ /* 0x000fda000bf05300 */
[----:B------:R-:W-:Y:S05]  /*09c0*/  @!P0 BRA `(.L_x_5) ;  /* 0x00000000001c8947 */ /* 0x000fea0003800000 */
[----:B------:R-:W0:Y:S02]  /*09d0*/  LDC.64 R8, c[0x0][0x598] ;  /* 0x00016600ff087b82 */ /* 0x000e240000000a00 */
[----:B0-----:R-:W2:Y:S02]  /*09e0*/  LDG.E.64 R8, desc[UR36][R8.64] ;  /* 0x0000002408087981 */ /* 0x001ea4000c1e1b00 */
[----:B--2---:R-:W-:-:S04]  /*09f0*/  ISETP.NE.U32.AND P0, PT, R8, RZ, PT ;  /* 0x000000ff0800720c */ /* 0x004fc80003f05070 */
[----:B------:R-:W-:-:S13]  /*0a00*/  ISETP.NE.AND.EX P0, PT, R9, RZ, PT, P0 ;  /* 0x000000ff0900720c */ /* 0x000fda0003f05300 */
[----:B------:R-:W-:Y:S05]  /*0a10*/  @!P0 BRA `(.L_x_5) ;  /* 0x0000000000088947 */ /* 0x000fea0003800000 */
[----:B------:R0:W5:Y:S01]  /*0a20*/  LD.E R58, desc[UR36][R8.64] ;  /* 0x00000024083a7980 */ /* 0x000162000c101900 */
[----:B------:R-:W-:Y:S05]  /*0a30*/  BRA `(.L_x_6) ;  /* 0x0000000000247947 */ /* 0x000fea0003800000 */
.L_x_5:
[----:B------:R-:W-:Y:S02]  /*0a40*/  ULDC.64 UR4, c[0x0][0x588] ;  /* 0x0001620000047ab9 */ /* 0x000fe40000000a00 */
[----:B------:R-:W-:-:S04]  /*0a50*/  ISETP.NE.U32.AND P0, PT, RZ, UR4, PT ;  /* 0x00000004ff007c0c */ /* 0x000fc8000bf05070 */
[----:B------:R-:W-:-:S13]  /*0a60*/  ISETP.NE.AND.EX P0, PT, RZ, UR5, PT, P0 ;  /* 0x00000005ff007c0c */ /* 0x000fda000bf05300 */
[----:B------:R-:W-:Y:S05]  /*0a70*/  @!P0 BRA `(.L_x_7) ;  /* 0x00000000000c8947 */ /* 0x000fea0003800000 */
[----:B------:R-:W0:Y:S02]  /*0a80*/  LDC.64 R58, c[0x0][0x588] ;  /* 0x00016200ff3a7b82 */ /* 0x000e240000000a00 */
[----:B0-----:R1:W5:Y:S01]  /*0a90*/  LDG.E R58, desc[UR36][R58.64] ;  /* 0x000000243a3a7981 */ /* 0x001362000c1e1900 */
[----:B------:R-:W-:Y:S05]  /*0aa0*/  BRA `(.L_x_6) ;  /* 0x0000000000087947 */ /* 0x000fea0003800000 */
.L_x_7:
[----:B------:R-:W-:Y:S02]  /*0ab0*/  ULDC UR4, c[0x0][0x580] ;  /* 0x0001600000047ab9 */ /* 0x000fe40000000800 */
[----:B------:R-:W-:-:S07]  /*0ac0*/  IMAD.U32 R58, RZ, RZ, UR4 ;  /* 0x00000004ff3a7e24 */ /* 0x000fce000f8e00ff */
.L_x_6:
[----:B------:R-:W-:Y:S02]  /*0ad0*/  ULDC.64 UR4, c[0x0][0x5a0] ;  /* 0x0001680000047ab9 */ /* 0x000fe40000000a00 */
[----:B------:R-:W-:-:S04]  /*0ae0*/  ISETP.NE.U32.AND P0, PT, RZ, UR4, PT ;  /* 0x00000004ff007c0c */ /* 0x000fc8000bf05070 */
[----:B------:R-:W-:-:S13]  /*0af0*/  ISETP.NE.AND.EX P0, PT, RZ, UR5, PT, P0 ;  /* 0x00000005ff007c0c */ /* 0x000fda000bf05300 */
[----:B------:R-:W-:Y:S05]  /*0b00*/  @!P0 BRA `(.L_x_8) ;  /* 0x00000000001c8947 */ /* 0x000fea0003800000 */
[----:B0-----:R-:W0:Y:S02]  /*0b10*/  LDC.64 R8, c[0x0][0x5a0] ;  /* 0x00016800ff087b82 */ /* 0x001e240000000a00 */
[----:B0-----:R-:W2:Y:S02]  /*0b20*/  LDG.E.64 R8, desc[UR36][R8.64] ;  /* 0x0000002408087981 */ /* 0x001ea4000c1e1b00 */
[----:B--2---:R-:W-:-:S04]  /*0b30*/  ISETP.NE.U32.AND P0, PT, R8, RZ, PT ;  /* 0x000000ff0800720c */ /* 0x004fc80003f05070 */
[----:B------:R-:W-:-:S13]  /*0b40*/  ISETP.NE.AND.EX P0, PT, R9, RZ, PT, P0 ;  /* 0x000000ff0900720c */ /* 0x000fda0003f05300 */
[----:B------:R-:W-:Y:S05]  /*0b50*/  @!P0 BRA `(.L_x_8) ;  /* 0x0000000000088947 */ /* 0x000fea0003800000 */
[----:B-1----:R0:W5:Y:S01]  /*0b60*/  LD.E R59, desc[UR36][R8.64] ;  /* 0x00000024083b7980 */ /* 0x002162000c101900 */
[----:B------:R-:W-:Y:S05]  /*0b70*/  BRA `(.L_x_9) ;  /* 0x0000000000247947 */ /* 0x000fea0003800000 */
.L_x_8:
[----:B------:R-:W-:Y:S02]  /*0b80*/  ULDC.64 UR4, c[0x0][0x590] ;  /* 0x0001640000047ab9 */ /* 0x000fe40000000a00 */
[----:B------:R-:W-:-:S04]  /*0b90*/  ISETP.NE.U32.AND P0, PT, RZ, UR4, PT ;  /* 0x00000004ff007c0c */ /* 0x000fc8000bf05070 */
[----:B------:R-:W-:-:S13]  /*0ba0*/  ISETP.NE.AND.EX P0, PT, RZ, UR5, PT, P0 ;  /* 0x00000005ff007c0c */ /* 0x000fda000bf05300 */
[----:B------:R-:W-:Y:S05]  /*0bb0*/  @!P0 BRA `(.L_x_10) ;  /* 0x00000000000c8947 */ /* 0x000fea0003800000 */
[----:B0-----:R-:W1:Y:S02]  /*0bc0*/  LDC.64 R8, c[0x0][0x590] ;  /* 0x00016400ff087b82 */ /* 0x001e640000000a00 */
[----:B-1----:R1:W5:Y:S01]  /*0bd0*/  LDG.E R59, desc[UR36][R8.64] ;  /* 0x00000024083b7981 */ /* 0x002362000c1e1900 */
[----:B------:R-:W-:Y:S05]  /*0be0*/  BRA `(.L_x_9) ;  /* 0x0000000000087947 */ /* 0x000fea0003800000 */
.L_x_10:
[----:B------:R-:W-:Y:S02]  /*0bf0*/  ULDC UR4, c[0x0][0x584] ;  /* 0x0001610000047ab9 */ /* 0x000fe40000000800 */
[----:B-1----:R-:W-:-:S07]  /*0c00*/  IMAD.U32 R59, RZ, RZ, UR4 ;  /* 0x00000004ff3b7e24 */ /* 0x002fce000f8e00ff */
.L_x_9:
[----:B------:R-:W2:Y:S01]  /*0c10*/  LDC R2, c[0x0][0x65c] ;  /* 0x00019700ff027b82 */ /* 0x000ea20000000800 */
[----:B------:R-:W-:Y:S01]  /*0c20*/  ULDC UR6, c[0x0][0x28c] ;  /* 0x0000a30000067ab9 */ /* 0x000fe20000000800 */
[----:B------:R-:W-:Y:S01]  /*0c30*/  ISETP.NE.AND P0, PT, R10, 0x2, PT ;  /* 0x000000020a00780c */ /* 0x000fe20003f05270 */
[----:B------:R-:W-:Y:S01]  /*0c40*/  UIADD3 UR6, UR6, 0x1f, URZ ;  /* 0x0000001f06067890 */ /* 0x000fe2000fffe03f */
[----:B01----:R-:W-:Y:S01]  /*0c50*/  IMAD.U32 R8, RZ, RZ, UR12 ;  /* 0x0000000cff087e24 */ /* 0x003fe2000f8e00ff */
[----:B------:R-:W-:Y:S01]  /*0c60*/  UMOV UR38, URZ ;  /* 0x0000003f00267c82 */ /* 0x000fe20008000000 */
[----:B------:R-:W-:Y:S01]  /*0c70*/  IMAD.MOV.U32 R9, RZ, RZ, RZ ;  /* 0x000000ffff097224 */ /* 0x000fe200078e00ff */
[----:B------:R-:W-:Y:S01]  /*0c80*/  USHF.R.S32.HI UR7, URZ, 0x1f, UR6 ;  /* 0x0000001f3f077899 */ /* 0x000fe20008011406 */
[----:B------:R-:W-:Y:S01]  /*0c90*/  UMOV UR39, URZ ;  /* 0x0000003f00277c82 */ /* 0x000fe20008000000 */
[----:B------:R-:W-:Y:S02]  /*0ca0*/  ULDC.64 UR8, c[0x0][0x650] ;  /* 0x0001940000087ab9 */ /* 0x000fe40000000a00 */
[----:B------:R-:W-:-:S04]  /*0cb0*/  ULEA.HI UR7, UR7, UR6, URZ, 0x5 ;  /* 0x0000000607077291 */ /* 0x000fc8000f8f283f */
[----:B------:R-:W-:Y:S01]  /*0cc0*/  USHF.R.S32.HI UR40, URZ, 0x5, UR7 ;  /* 0x000000053f287899 */ /* 0x000fe20008011407 */
[----:B--2---:R-:W-:-:S13]  /*0cd0*/  ISETP.NE.AND P1, PT, R2, 0x1, PT ;  /* 0x000000010200780c */ /* 0x004fda0003f25270 */
[----:B------:R-:W0:Y:S01]  /*0ce0*/  @P1 LDC R19, c[0x0][0x10] ;  /* 0x00000400ff131b82 */ /* 0x000e220000000800 */
[----:B------:R-:W-:Y:S02]  /*0cf0*/  @P1 IMAD.MOV.U32 R7, RZ, RZ, RZ ;  /* 0x000000ffff071224 */ /* 0x000fe400078e00ff */
[----:B------:R-:W-:-:S05]  /*0d00*/  @P1 IMAD.MOV.U32 R17, RZ, RZ, RZ ;  /* 0x000000ffff111224 */ /* 0x000fca00078e00ff */
[----:B------:R-:W1:Y:S01]  /*0d10*/  @!P1 LDC R11, c[0x0][0xc] ;  /* 0x00000300ff0b9b82 */ /* 0x000e620000000800 */
[----:B------:R-:W-:Y:S01]  /*0d20*/  ULDC UR4, c[0x0][0xc] ;  /* 0x0000030000047ab9 */ /* 0x000fe20000000800 */
[----:B------:R-:W-:Y:S02]  /*0d30*/  ULDC UR5, c[0x0][0x10] ;  /* 0x0000040000057ab9 */ /* 0x000fe40000000800 */
[----:B------:R-:W-:-:S04]  /*0d40*/  UIMAD.WIDE.U32 UR4, UR4, UR5, URZ ;  /* 0x00000005040472a5 */ /* 0x000fc8000f8e003f */
[----:B------:R-:W2:Y:S01]  /*0d50*/  LDC R2, c[0x0][0x14] ;  /* 0x00000500ff027b82 */ /* 0x000ea20000000800 */
[----:B0-----:R-:W-:-:S04]  /*0d60*/  @P1 IMAD.WIDE.U32 R18, R19, UR12, R6 ;  /* 0x0000000c13121c25 */ /* 0x001fc8000f8e0006 */
[----:B------:R-:W-:Y:S02]  /*0d70*/  @P1 IMAD.IADD R17, R19, 0x1, R17 ;  /* 0x0000000113111824 */ /* 0x000fe400078e0211 */
[----:B-1----:R-:W-:-:S04]  /*0d80*/  @!P1 IMAD.WIDE.U32 R8, R6, R11, R8 ;  /* 0x0000000b06089225 */ /* 0x002fc800078e0008 */
[----:B------:R-:W-:Y:S02]  /*0d90*/  @!P1 IMAD.MOV.U32 R18, RZ, RZ, R8 ;  /* 0x000000ffff129224 */ /* 0x000fe400078e0008 */
[----:B------:R-:W-:Y:S02]  /*0da0*/  @!P1 IMAD.MOV.U32 R17, RZ, RZ, R9 ;  /* 0x000000ffff119224 */ /* 0x000fe400078e0009 */
[----:B--2---:R-:W-:-:S04]  /*0db0*/  IMAD.WIDE.U32 R12, R2, UR4, RZ ;  /* 0x00000004020c7c25 */ /* 0x004fc8000f8e00ff */
[----:B------:R-:W-:Y:S01]  /*0dc0*/  IMAD R23, R2, UR5, RZ ;  /* 0x0000000502177c24 */ /* 0x000fe2000f8e02ff */
[----:B------:R0:W-:Y:S03]  /*0dd0*/  STL.64 [R1], R12 ;  /* 0x0000000c01007387 */ /* 0x0001e60000100a00 */
[----:B------:R-:W-:Y:S01]  /*0de0*/  IMAD.IADD R23, R13, 0x1, R23 ;  /* 0x000000010d177824 */ /* 0x000fe200078e0217 */
[----:B------:R-:W-:Y:S06]  /*0df0*/  @P0 BRA `(.L_x_11) ;  /* 0x0000000000200947 */ /* 0x000fec0003800000 */
[----:B------:R-:W-:Y:S01]  /*0e00*/  UISETP.GE.U32.AND UP0, UPT, UR40, 0x5, UPT ;  /* 0x000000052800788c */ /* 0x000fe2000bf06070 */
[----:B------:R-:W-:Y:S01]  /*0e10*/  IADD3 R18, P0, R18, R12, RZ ;  /* 0x0000000c12127210 */ /* 0x000fe20007f1e0ff */
[----:B------:R-:W-:Y:S01]  /*0e20*/  UIMAD.WIDE.U32 UR4, UR40, -0x33333333, URZ ;  /* 0xcccccccd280478a5 */ /* 0x000fe2000f8e003f */
[----:B------:R-:W-:-:S03]  /*0e30*/  UMOV UR39, URZ ;  /* 0x0000003f00277c82 */ /* 0x000fc60008000000 */
[----:B------:R-:W-:Y:S01]  /*0e40*/  USHF.R.U32.HI UR4, URZ, 0x2, UR5 ;  /* 0x000000023f047899 */ /* 0x000fe20008011605 */
[----:B------:R-:W-:-:S03]  /*0e50*/  IMAD.X R17, R23, 0x1, R17, P0 ;  /* 0x0000000117117824 */ /* 0x000fc600000e0611 */
[----:B------:R-:W-:Y:S02]  /*0e60*/  UIMAD UR38, UR4, -0x5, UR40 ;  /* 0xfffffffb042678a4 */ /* 0x000fe4000f8e0228 */
[----:B------:R-:W-:-:S12]  /*0e70*/  @UP0 ULOP3.LUT UR39, UR4, 0x1, URZ, 0xc0, !UPT ;  /* 0x0000000104270892 */ /* 0x000fd8000f8ec03f */
.L_x_11:
[----:B------:R-:W-:Y:S01]  /*0e80*/  ISETP.GE.U32.AND P0, PT, R18, UR8, PT ;  /* 0x0000000812007c0c */ /* 0x000fe2000bf06070 */
[----:B------:R-:W-:Y:S01]  /*0e90*/  IMAD.MOV.U32 R19, RZ, RZ, -0x1 ;  /* 0xffffffffff137424 */ /* 0x000fe200078e00ff */
[----:B------:R-:W-:Y:S01]  /*0ea0*/  PRMT R8, RZ, 0x7610, R8 ;  /* 0x00007610ff087816 */ /* 0x000fe20000000008 */
[----:B------:R-:W-:Y:S01]  /*0eb0*/  IMAD.MOV.U32 R22, RZ, RZ, -0x1 ;  /* 0xffffffffff167424 */ /* 0x000fe200078e00ff */
[----:B------:R-:W-:Y:S01]  /*0ec0*/  ISETP.GE.U32.AND.EX P0, PT, R17, UR9, PT, P0 ;  /* 0x0000000911007c0c */ /* 0x000fe2000bf06100 */
[----:B------:R-:W-:-:S12]  /*0ed0*/  IMAD.MOV.U32 R2, RZ, RZ, -0x1 ;  /* 0xffffffffff027424 */ /* 0x000fd800078e00ff */
[----:B------:R-:W-:Y:S05]  /*0ee0*/  @P0 BRA `(.L_x_12) ;  /* 0x00000004002c0947 */ /* 0x000fea0003800000 */
[----:B------:R-:W1:Y:S01]  /*0ef0*/  LDC.64 R26, c[0x0][0x628] ;  /* 0x00018a00ff1a7b82 */ /* 0x000e620000000a00 */
[----:B------:R-:W-:Y:S02]  /*0f00*/  IMAD.MOV.U32 R8, RZ, RZ, R18 ;  /* 0x000000ffff087224 */ /* 0x000fe400078e0012 */
[----:B------:R-:W-:-:S05]  /*0f10*/  IMAD.MOV.U32 R9, RZ, RZ, R17 ;  /* 0x000000ffff097224 */ /* 0x000fca00078e0011 */
[----:B------:R-:W2:Y:S08]  /*0f20*/  LDC R2, c[0x0][0x630] ;  /* 0x00018c00ff027b82 */ /* 0x000eb00000000800 */
[----:B------:R-:W3:Y:S01]  /*0f30*/  LDC.64 R28, c[0x0][0x620] ;  /* 0x00018800ff1c7b82 */ /* 0x000ee20000000a00 */
[----:B-1----:R-:W-:-:S04]  /*0f40*/  ISETP.NE.U32.AND P0, PT, R26, RZ, PT ;  /* 0x000000ff1a00720c */ /* 0x002fc80003f05070 */
[----:B------:R-:W-:-:S13]  /*0f50*/  ISETP.NE.AND.EX P0, PT, R27, RZ, PT, P0 ;  /* 0x000000ff1b00720c */ /* 0x000fda0003f05300 */
[----:B--23--:R-:W-:Y:S05]  /*0f60*/  @!P0 BRA `(.L_x_13) ;  /* 0x0000000000288947 */ /* 0x00cfea0003800000 */
[----:B0-----:R-:W0:Y:S02]  /*0f70*/  LDC R13, c[0x0][0x634] ;  /* 0x00018d00ff0d7b82 */ /* 0x001e240000000800 */
[----:B0-----:R-:W-:-:S05]  /*0f80*/  IADD3 R13, P0, R18, R13, RZ ;  /* 0x0000000d120d7210 */ /* 0x001fca0007f1e0ff */
[----:B------:R-:W-:-:S04]  /*0f90*/  IMAD.X R15, RZ, RZ, R17, P0 ;  /* 0x000000ffff0f7224 */ /* 0x000fc800000e0611 */
[----:B------:R-:W-:-:S04]  /*0fa0*/  IMAD.WIDE.U32 R8, R15, R26, RZ ;  /* 0x0000001a0f087225 */ /* 0x000fc800078e00ff */
[----:B------:R-:W-:-:S04]  /*0fb0*/  IMAD.WIDE.U32 R10, P0, R13, R27, R8 ;  /* 0x0000001b0d0a7225 */ /* 0x000fc80007800008 */
[----:B------:R-:W-:-:S04]  /*0fc0*/  IMAD.WIDE.U32 R8, R13, R26, RZ ;  /* 0x0000001a0d087225 */ /* 0x000fc800078e00ff */
[----:B------:R-:W-:Y:S01]  /*0fd0*/  IMAD.X R13, RZ, RZ, RZ, P0 ;  /* 0x000000ffff0d7224 */ /* 0x000fe200000e06ff */
[----:B------:R-:W-:Y:S01]  /*0fe0*/  IADD3 RZ, P0, R9, R10, RZ ;  /* 0x0000000a09ff7210 */ /* 0x000fe20007f1e0ff */
[----:B------:R-:W-:-:S04]  /*0ff0*/  IMAD.MOV.U32 R12, RZ, RZ, R11 ;  /* 0x000000ffff0c7224 */ /* 0x000fc800078e000b */
[----:B------:R-:W-:-:S08]  /*1000*/  IMAD.WIDE.U32.X R8, R15, R27, R12, P0 ;  /* 0x0000001b0f087225 */ /* 0x000fd000000e040c */
.L_x_13:
[----:B------:R-:W1:Y:S01]  /*1010*/  LDC.64 R32, c[0x0][0x640] ;  /* 0x00019000ff207b82 */ /* 0x000e620000000a00 */
[-C--:B------:R-:W-:Y:S01]  /*1020*/  SHF.R.U64 R30, R8, R2.reuse, R9 ;  /* 0x00000002081e7219 */ /* 0x080fe20000001209 */
[----:B------:R-:W-:Y:S01]  /*1030*/  IMAD.MOV.U32 R19, RZ, RZ, R17 ;  /* 0x000000ffff137224 */ /* 0x000fe200078e0011 */
[----:B------:R-:W-:Y:S01]  /*1040*/  SHF.R.U32.HI R2, RZ, R2, R9 ;  /* 0x00000002ff027219 */ /* 0x000fe20000011609 */
[----:B------:R-:W-:Y:S01]  /*1050*/  IMAD.MOV.U32 R26, RZ, RZ, 0x1 ;  /* 0x00000001ff1a7424 */ /* 0x000fe200078e00ff */
[----:B------:R-:W-:-:S03]  /*1060*/  IADD3 R11, P0, RZ, -R30, RZ ;  /* 0x8000001eff0b7210 */ /* 0x000fc60007f1e0ff */
[----:B------:R-:W2:Y:S02]  /*1070*/  LDC R10, c[0x0][0x618] ;  /* 0x00018600ff0a7b82 */ /* 0x000ea40000000800 */
[----:B------:R-:W-:-:S04]  /*1080*/  IMAD.X R9, RZ, RZ, ~R2, P0 ;  /* 0x000000ffff097224 */ /* 0x000fc800000e0e02 */
[-C--:B------:R-:W-:Y:S02]  /*1090*/  IMAD R2, R9, R28.reuse, RZ ;  /* 0x0000001c09027224 */ /* 0x080fe400078e02ff */
[----:B0-----:R-:W0:Y:S01]  /*10a0*/  LDC R13, c[0x0][0x608] ;  /* 0x00018200ff0d7b82 */ /* 0x001e220000000800 */
[----:B------:R-:W-:-:S04]  /*10b0*/  IMAD.WIDE.U32 R8, R11, R28, R18 ;  /* 0x0000001c0b087225 */ /* 0x000fc800078e0012 */
[----:B------:R-:W-:Y:S02]  /*10c0*/  IMAD R11, R11, R29, R2 ;  /* 0x0000001d0b0b7224 */ /* 0x000fe400078e0202 */
[----:B------:R-:W-:Y:S01]  /*10d0*/  IMAD.MOV.U32 R2, RZ, RZ, -0x1 ;  /* 0xffffffffff027424 */ /* 0x000fe200078e00ff */
[----:B------:R-:W3:Y:S01]  /*10e0*/  LDC R31, c[0x0][0x658] ;  /* 0x00019600ff1f7b82 */ /* 0x000ee20000000800 */
[----:B------:R-:W-:Y:S01]  /*10f0*/  IMAD.IADD R9, R9, 0x1, R11 ;  /* 0x0000000109097824 */ /* 0x000fe200078e020b */
[----:B-1----:R-:W-:-:S04]  /*1100*/  ISETP.NE.U32.AND P0, PT, R32, RZ, PT ;  /* 0x000000ff2000720c */ /* 0x002fc80003f05070 */
[----:B------:R-:W-:Y:S02]  /*1110*/  ISETP.NE.AND.EX P0, PT, R33, RZ, PT, P0 ;  /* 0x000000ff2100720c */ /* 0x000fe40003f05300 */
[----:B------:R-:W1:Y:S01]  /*1120*/  LDC R29, c[0x0][0x600] ;  /* 0x00018000ff1d7b82 */ /* 0x000e620000000800 */
[-CC-:B--2---:R-:W-:Y:S02]  /*1130*/  SHF.R.U64 R27, R8, R10.reuse, R9.reuse ;  /* 0x0000000a081b7219 */ /* 0x184fe40000001209 */
[----:B------:R-:W-:-:S05]  /*1140*/  SHF.R.U32.HI R8, RZ, R10, R9 ;  /* 0x0000000aff087219 */ /* 0x000fca0000011609 */
[----:B------:R-:W2:Y:S01]  /*1150*/  LDC R22, c[0x0][0x648] ;  /* 0x00019200ff167b82 */ /* 0x000ea20000000800 */
[-CC-:B0-----:R-:W-:Y:S02]  /*1160*/  SHF.R.U64 R34, R27, R13.reuse, R8.reuse ;  /* 0x0000000d1b227219 */ /* 0x181fe40000001208 */
[----:B------:R-:W-:-:S05]  /*1170*/  SHF.R.U32.HI R8, RZ, R13, R8 ;  /* 0x0000000dff087219 */ /* 0x000fca0000011608 */
[----:B------:R-:W0:Y:S01]  /*1180*/  LDC R24, c[0x0][0x638] ;  /* 0x00018e00ff187b82 */ /* 0x000e220000000800 */
[-CC-:B---3--:R-:W-:Y:S02]  /*1190*/  SHF.R.U64 R36, R34, R31.reuse, R8.reuse ;  /* 0x0000001f22247219 */ /* 0x188fe40000001208 */
[-C--:B------:R-:W-:Y:S02]  /*11a0*/  SHF.L.U32 R2, R2, R31.reuse, RZ ;  /* 0x0000001f02027219 */ /* 0x080fe400000006ff */
[----:B------:R-:W-:Y:S01]  /*11b0*/  SHF.R.U32.HI R9, RZ, R31, R8 ;  /* 0x0000001fff097219 */ /* 0x000fe20000011608 */
[----:B------:R-:W-:Y:S01]  /*11c0*/  IMAD.MOV.U32 R8, RZ, RZ, R36 ;  /* 0x000000ffff087224 */ /* 0x000fe200078e0024 */
[----:B------:R-:W-:Y:S01]  /*11d0*/  LOP3.LUT R15, RZ, R2, RZ, 0x33, !PT ;  /* 0x00000002ff0f7212 */ /* 0x000fe200078e33ff */
[----:B------:R-:W3:Y:S01]  /*11e0*/  LDC R28, c[0x0][0x610] ;  /* 0x00018400ff1c7b82 */ /* 0x000ee20000000800 */
[----:B------:R-:W-:Y:S05]  /*11f0*/  @!P0 BRA `(.L_x_14) ;  /* 0x0000000000288947 */ /* 0x000fea0003800000 */
[----:B------:R-:W4:Y:S02]  /*1200*/  LDC R13, c[0x0][0x64c] ;  /* 0x00019300ff0d7b82 */ /* 0x000f240000000800 */
[----:B----4-:R-:W-:-:S05]  /*1210*/  IADD3 R13, P0, R36, R13, RZ ;  /* 0x0000000d240d7210 */ /* 0x010fca0007f1e0ff */
        /* <DEDUP_REMOVED lines=8> */
.L_x_14:
[----:B--2---:R-:W-:Y:S01]  /*12a0*/  SHF.R.U64 R7, R8, R22, R9 ;  /* 0x0000001608077219 */ /* 0x004fe20000001209 */
[----:B-1----:R-:W-:Y:S01]  /*12b0*/  VIADD R8, R29, 0xffffffff ;  /* 0xffffffff1d087836 */ /* 0x002fe20000000000 */
[----:B------:R-:W-:Y:S01]  /*12c0*/  SHF.L.U32 R2, R26, R31, RZ ;  /* 0x0000001f1a027219 */ /* 0x000fe200000006ff */
[----:B------:R-:W-:Y:S01]  /*12d0*/  @P1 IMAD R21, R25, R20, R6 ;  /* 0x0000001419151224 */ /* 0x000fe200078e0206 */
[----:B------:R-:W-:Y:S01]  /*12e0*/  LOP3.LUT R15, R34, R15, RZ, 0xc0, !PT ;  /* 0x0000000f220f7212 */ /* 0x000fe200078ec0ff */
[----:B------:R-:W-:Y:S01]  /*12f0*/  IMAD.MOV R9, RZ, RZ, -R7 ;  /* 0x000000ffff097224 */ /* 0x000fe200078e0a07 */
[----:B------:R-:W-:-:S03]  /*1300*/  LOP3.LUT R8, R27, R8, RZ, 0xc0, !PT ;  /* 0x000000081b087212 */ /* 0x000fc600078ec0ff */
[----:B------:R-:W-:Y:S02]  /*1310*/  IMAD R6, R2, R7, R15 ;  /* 0x0000000702067224 */ /* 0x000fe400078e020f */
[----:B0-----:R-:W-:Y:S02]  /*1320*/  IMAD R2, R9, R24, R36 ;  /* 0x0000001809027224 */ /* 0x001fe400078e0224 */
[----:B---3--:R-:W-:Y:S02]  /*1330*/  IMAD R19, R6, R28, R21 ;  /* 0x0000001c06137224 */ /* 0x008fe400078e0215 */
[----:B------:R-:W-:Y:S02]  /*1340*/  IMAD R2, R2, R29, R8 ;  /* 0x0000001d02027224 */ /* 0x000fe400078e0208 */
[----:B------:R-:W-:-:S03]  /*1350*/  IMAD.MOV.U32 R6, RZ, RZ, 0x1 ;  /* 0x00000001ff067424 */ /* 0x000fc600078e00ff */
[----:B------:R-:W-:Y:S02]  /*1360*/  SEL R22, R2, R19, !P1 ;  /* 0x0000001302167207 */ /* 0x000fe40004800000 */
[----:B------:R-:W-:Y:S01]  /*1370*/  SEL R19, R19, R2, !P1 ;  /* 0x0000000213137207 */ /* 0x000fe20004800000 */
[----:B------:R-:W-:Y:S01]  /*1380*/  IMAD.MOV.U32 R2, RZ, RZ, R30 ;  /* 0x000000ffff027224 */ /* 0x000fe200078e001e */
[----:B------:R-:W-:-:S07]  /*1390*/  PRMT R8, R6, 0x7610, R8 ;  /* 0x0000761006087816 */ /* 0x000fce0000000008 */
.L_x_12:
[----:B------:R-:W-:Y:S05]  /*13a0*/  @!P2 BRA `(.L_x_15) ;  /* 0x00000000000ca947 */ /* 0x000fea0003800000 */
[----:B------:R-:W-:Y:S01]  /*13b0*/  UCGABAR_WAIT ;  /* 0x0000000000007dc7 */ /* 0x000fe20008000000 */
[----:B------:R-:W-:Y:S01]  /*13c0*/  CCTL.IVALL ;  /* 0x00000000ff00798f */ /* 0x000fe20002000000 */
[----:B------:R-:W-:Y:S05]  /*13d0*/  BRA `(.L_x_16) ;  /* 0x0000000000047947 */ /* 0x000fea0003800000 */
.L_x_15:
[----:B------:R-:W-:Y:S06]  /*13e0*/  BAR.SYNC.DEFER_BLOCKING 0x0 ;  /* 0x0000000000007b1d */ /* 0x000fec0000010000 */
.L_x_16:
[----:B------:R-:W-:Y:S05]  /*13f0*/  @!P4 BRA `(.L_x_17) ;  /* 0x0000003400a0c947 */ /* 0x000fea0003800000 */
[----:B------:R-:W-:-:S13]  /*1400*/  ISETP.GT.U32.AND P0, PT, R35, 0x1, PT ;  /* 0x000000012300780c */ /* 0x000fda0003f04070 */
[----:B------:R-:W-:Y:S05]  /*1410*/  @P0 EXIT ;  /* 0x000000000000094d */ /* 0x000fea0003800000 */
.L_x_18:
[----:B------:R-:W-:-:S08]  /*1420*/  NOP ;  /* 0x0000000000007918 */ /* 0x000fd00000000000 */
[----:B------:R-:W1:Y:S02]  /*1430*/  USETMAXREG.TRY_ALLOC.CTAPOOL UP0, 0xe8 ;  /* 0x000000e8000079c8 */ /* 0x000e640008000600 */
[----:B-1----:R-:W-:-:S13]  /*1440*/  PLOP3.LUT P0, PT, PT, PT, UP0, 0x80, 0x0 ;  /* 0x000000000000781c */ /* 0x002fda0003f0f008 */
[----:B------:R-:W-:Y:S05]  /*1450*/  @!P0 BRA `(.L_x_18) ;  /* 0xfffffffc00f08947 */ /* 0x000fea000383ffff */
[----:B------:R-:W-:-:S13]  /*1460*/  LOP3.LUT P0, RZ, R8, 0xff, RZ, 0xc0, !PT ;  /* 0x000000ff08ff7812 */ /* 0x000fda000780c0ff */
[----:B------:R-:W-:Y:S05]  /*1470*/  @!P0 EXIT ;  /* 0x000000000000894d */ /* 0x000fea0003800000 */
[----:B------:R-:W1:Y:S01]  /*1480*/  S2UR UR4, SR_CgaCtaId ;  /* 0x00000000000479c3 */ /* 0x000e620000008800 */
[----:B------:R-:W-:Y:S01]  /*1490*/  VIADD R14, R14, 0xffffffff ;  /* 0xffffffff0e0e7836 */ /* 0x000fe20000000000 */
[CC--:B------:R-:W-:Y:S01]  /*14a0*/  LEA.HI R4, R0.reuse, R3.reuse, RZ, 0x2 ;  /* 0x0000000300047211 */ /* 0x0c0fe200078f10ff */
[----:B------:R-:W-:Y:S01]  /*14b0*/  UMOV UR41, 0x400 ;  /* 0x0000040000297882 */ /* 0x000fe20000000000 */
[----:B------:R-:W-:Y:S01]  /*14c0*/  LEA.HI R0, R0, R3, RZ, 0x5 ;  /* 0x0000000300007211 */ /* 0x000fe200078f28ff */
[----:B------:R-:W-:Y:S01]  /*14d0*/  UISETP.LT.AND UP0, UPT, UR40, 0x1, UPT ;  /* 0x000000012800788c */ /* 0x000fe2000bf01270 */
[----:B------:R-:W-:Y:S01]  /*14e0*/  R2UR UR42, R14 ;  /* 0x000000000e2a72ca */ /* 0x000fe200000e0000 */
[----:B------:R-:W-:Y:S01]  /*14f0*/  ULDC UR6, c[0x0][0x284] ;  /* 0x0000a10000067ab9 */ /* 0x000fe20000000800 */
[--C-:B------:R-:W-:Y:S01]  /*1500*/  SHF.R.S32.HI R60, RZ, 0x2, R4.reuse ;  /* 0x00000002ff3c7819 */ /* 0x100fe20000011404 */
[----:B------:R-:W-:Y:S01]  /*1510*/  USEL UR43, UR40, 0x1, UP0 ;  /* 0x00000001282b7887 */ /* 0x000fe20008000000 */
[----:B------:R-:W-:Y:S01]  /*1520*/  SHF.R.S32.HI R5, RZ, 0x1f, R4 ;  /* 0x0000001fff057819 */ /* 0x000fe20000011404 */
[----:B------:R-:W-:Y:S01]  /*1530*/  USHF.L.U32 UR46, UR40, 0x1, URZ ;  /* 0x00000001282e7899 */ /* 0x000fe2000800063f */
[----:B------:R-:W-:Y:S01]  /*1540*/  LOP3.LUT R62, R4, 0xfffffffc, RZ, 0xc0, !PT ;  /* 0xfffffffc043e7812 */ /* 0x000fe200078ec0ff */
[----:B------:R-:W-:Y:S01]  /*1550*/  UIADD3 UR43, -UR43, UR40, URZ ;  /* 0x000000282b2b7290 */ /* 0x000fe2000fffe13f */
[----:B------:R-:W-:-:S02]  /*1560*/  LEA.HI R5, R5, R60, RZ, 0x3 ;  /* 0x0000003c05057211 */ /* 0x000fc400078f18ff */
[----:B------:R-:W-:Y:S01]  /*1570*/  ISETP.NE.AND P0, PT, R14, RZ, PT ;  /* 0x000000ff0e00720c */ /* 0x000fe20003f05270 */
[----:B------:R-:W-:Y:S01]  /*1580*/  IMAD.IADD R62, R3, 0x1, -R62 ;  /* 0x00000001033e7824 */ /* 0x000fe200078e0a3e */
[----:B------:R-:W-:Y:S01]  /*1590*/  LOP3.LUT R5, R5, 0xfffffff8, RZ, 0xc0, !PT ;  /* 0xfffffff805057812 */ /* 0x000fe200078ec0ff */
[----:B------:R-:W-:Y:S01]  /*15a0*/  USHF.L.U32 UR42, UR42, 0x3, URZ ;  /* 0x000000032a2a7899 */ /* 0x000fe2000800063f */
[----:B------:R-:W-:Y:S02]  /*15b0*/  LOP3.LUT R72, R16, 0x1, RZ, 0xfc, !PT ;  /* 0x0000000110487812 */ /* 0x000fe400078efcff */
[----:B------:R-:W-:Y:S01]  /*15c0*/  SEL R73, RZ, 0x1, P0 ;  /* 0x00000001ff497807 */ /* 0x000fe20000000000 */
[----:B------:R-:W-:Y:S01]  /*15d0*/  IMAD.IADD R60, R60, 0x1, -R5 ;  /* 0x000000013c3c7824 */ /* 0x000fe200078e0a05 */
[----:B-1----:R-:W-:Y:S01]  /*15e0*/  ULEA UR41, UR4, UR41, 0x18 ;  /* 0x0000002904297291 */ /* 0x002fe2000f8ec03f */
[----:B------:R-:W-:Y:S01]  /*15f0*/  SHF.R.S32.HI R5, RZ, 0x5, R0 ;  /* 0x00000005ff057819 */ /* 0x000fe20000011400 */
[----:B------:R-:W-:-:S02]  /*1600*/  IMAD.U32 R64, RZ, RZ, UR42 ;  /* 0x0000002aff407e24 */ /* 0x000fc4000f8e00ff */
[----:B------:R-:W-:Y:S01]  /*1610*/  UIADD3 UR47, UR41, 0x60, URZ ;  /* 0x00000060292f7890 */ /* 0x000fe2000fffe03f */
[--C-:B------:R-:W-:Y:S01]  /*1620*/  SHF.R.S32.HI R61, RZ, 0x1f, R60.reuse ;  /* 0x0000001fff3d7819 */ /* 0x100fe2000001143c */
[----:B------:R-:W-:Y:S01]  /*1630*/  UIADD3 UR4, UR41, 0x5180, URZ ;  /* 0x0000518029047890 */ /* 0x000fe2000fffe03f */
[C-C-:B------:R-:W-:Y:S01]  /*1640*/  IMAD R67, R5.reuse, -0x10, -R60.reuse ;  /* 0xfffffff005437824 */ /* 0x140fe200078e0a3c */
[----:B------:R-:W-:Y:S01]  /*1650*/  UIADD3 UR5, UR41, 0x180, URZ ;  /* 0x0000018029057890 */ /* 0x000fe2000fffe03f */
[C---:B------:R-:W-:Y:S01]  /*1660*/  LOP3.LUT R66, R64.reuse, 0x8, RZ, 0xc0, !PT ;  /* 0x0000000840427812 */ /* 0x040fe200078ec0ff */
[----:B------:R-:W-:Y:S01]  /*1670*/  USHF.R.U32.HI UR4, URZ, 0x4, UR4 ;  /* 0x000000043f047899 */ /* 0x000fe20008011604 */
[----:B------:R-:W-:Y:S01]  /*1680*/  IMAD.U32 R63, RZ, RZ, UR47 ;  /* 0x0000002fff3f7e24 */ /* 0x000fe2000f8e00ff */
[----:B------:R-:W-:Y:S01]  /*1690*/  USHF.R.U32.HI UR5, URZ, 0x4, UR5 ;  /* 0x000000043f057899 */ /* 0x000fe20008011605 */
[----:B------:R-:W-:Y:S01]  /*16a0*/  IMAD.WIDE R60, R5, 0x10, R60 ;  /* 0x00000010053c7825 */ /* 0x000fe200078e023c */
[----:B------:R-:W-:Y:S01]  /*16b0*/  ULOP3.LUT UR4, UR4, 0x3fff, URZ, 0xc0, !UPT ;  /* 0x00003fff04047892 */ /* 0x000fe2000f8ec03f */
[----:B------:R-:W-:Y:S01]  /*16c0*/  LOP3.LUT R64, R64, 0x8, RZ, 0xc, !PT ;  /* 0x0000000840407812 */ /* 0x000fe200078e0cff */
[----:B------:R-:W-:Y:S01]  /*16d0*/  ULOP3.LUT UR5, UR5, 0x3fff, URZ, 0xc0, !UPT ;  /* 0x00003fff05057892 */ /* 0x000fe2000f8ec03f */
[----:B------:R-:W-:Y:S01]  /*16e0*/  VIADD R65, R63, UR42 ;  /* 0x0000002a3f417c36 */ /* 0x000fe20008000000 */
[----:B------:R-:W-:Y:S01]  /*16f0*/  LOP3.LUT R66, R66, 0x18, RZ, 0x3c, !PT ;  /* 0x0000001842427812 */ /* 0x000fe200078e3cff */
[----:B------:R-:W-:Y:S01]  /*1700*/  VIADD R67, R67, UR6 ;  /* 0x0000000643437c36 */ /* 0x000fe20008000000 */
[----:B------:R-:W-:-:S02]  /*1710*/  ULOP3.LUT UR44, UR4, 0x10000, URZ, 0xfc, !UPT ;  /* 0x00010000042c7892 */ /* 0x000fc4000f8efc3f */
[----:B------:R-:W-:-:S12]  /*1720*/  ULOP3.LUT UR45, UR5, 0x10000, URZ, 0xfc, !UPT ;  /* 0x00010000052d7892 */ /* 0x000fd8000f8efc3f */
.L_x_102:
[----:B------:R-:W-:Y:S01]  /*1730*/  SHF.L.U32 R0, R73, 0x1f, RZ ;  /* 0x0000001f49007819 */ /* 0x000fe200000006ff */
[----:B------:R-:W-:Y:S02]  /*1740*/  ULDC UR4, c[0x0][0x28c] ;  /* 0x0000a30000047ab9 */ /* 0x000fe40000000800 */
[----:B------:R-:W-:Y:S01]  /*1750*/  ISETP.LT.AND P1, PT, RZ, UR4, PT ;  /* 0x00000004ff007c0c */ /* 0x000fe2000bf21270 */
[----:B-1----:R-:W1:Y:S02]  /*1760*/  SYNCS.PHASECHK.TRANS64.TRYWAIT P0, [R63+UR42], R0 ;  /* 0x000000003f0075a7 */ /* 0x002e64000800016a */
[----:B-1-34-:R-:W-:Y:S10]  /*1770*/  @!P0 BRA `(.L_x_19) ;  /* 0x0000004000fc8947 */ /* 0x01aff40003800000 */
.L_x_125:
[----:B------:R-:W-:Y:S05]  /*1780*/  @P1 BRA `(.L_x_20) ;  /* 0x0000000000401947 */ /* 0x000fea0003800000 */
[----:B-1----:R-:W-:Y:S01]  /*1790*/  MOV R0, 0x0 ;  /* 0x0000000000007802 */ /* 0x002fe20000000f00 */
[----:B------:R-:W-:Y:S01]  /*17a0*/  ULDC.64 UR4, c[0x4][0x68] ;  /* 0x01001a0000047ab9 */ /* 0x000fe20000000a00 */
[----:B------:R-:W-:Y:S01]  /*17b0*/  ULDC.64 UR6, c[0x4][0x8] ;  /* 0x0100020000067ab9 */ /* 0x000fe20000000a00 */
[----:B------:R-:W-:Y:S01]  /*17c0*/  IMAD.U32 R4, RZ, RZ, UR4 ;  /* 0x00000004ff047e24 */ /* 0x000fe2000f8e00ff */
[----:B------:R1:W2:Y:S01]  /*17d0*/  LDC.64 R14, c[0x4][R0] ;  /* 0x01000000000e7b82 */ /* 0x0002a20000000a00 */
[----:B------:R-:W-:Y:S01]  /*17e0*/  IMAD.U32 R5, RZ, RZ, UR5 ;  /* 0x00000005ff057e24 */ /* 0x000fe2000f8e00ff */
[----:B------:R-:W-:Y:S01]  /*17f0*/  ULDC.64 UR4, c[0x4][0x70] ;  /* 0x01001c0000047ab9 */ /* 0x000fe20000000a00 */
[----:B------:R-:W-:Y:S02]  /*1800*/  IMAD.U32 R10, RZ, RZ, UR6 ;  /* 0x00000006ff0a7e24 */ /* 0x000fe4000f8e00ff */
[----:B------:R-:W-:Y:S02]  /*1810*/  IMAD.U32 R6, RZ, RZ, UR4 ;  /* 0x00000004ff067e24 */ /* 0x000fe4000f8e00ff */
[----:B------:R-:W-:-:S02]  /*1820*/  IMAD.U32 R7, RZ, RZ, UR5 ;  /* 0x00000005ff077e24 */ /* 0x000fc4000f8e00ff */
[----:B------:R-:W-:Y:S02]  /*1830*/  IMAD.U32 R11, RZ, RZ, UR7 ;  /* 0x00000007ff0b7e24 */ /* 0x000fe4000f8e00ff */
[----:B------:R-:W-:Y:S02]  /*1840*/  IMAD.MOV.U32 R8, RZ, RZ, 0x1e1 ;  /* 0x000001e1ff087424 */ /* 0x000fe400078e00ff */
[----:B0-----:R-:W-:Y:S02]  /*1850*/  IMAD.MOV.U32 R12, RZ, RZ, 0x1 ;  /* 0x00000001ff0c7424 */ /* 0x001fe400078e00ff */
[----:B-1----:R-:W-:-:S07]  /*1860*/  IMAD.MOV.U32 R13, RZ, RZ, RZ ;  /* 0x000000ffff0d7224 */ /* 0x002fce00078e00ff */
[----:B------:R-:W-:-:S07]  /*1870*/  LEPC R20, `(.L_x_20) ;  /* 0x000000001014794e */ /* 0x000fce0000000000 */
[----:B--2--5:R-:W-:Y:S05]  /*1880*/  CALL.ABS.NOINC R14 ;  /* 0x000000000e007343 */ /* 0x024fea0003c00000 */
.L_x_20:
[----:B------:R-:W-:-:S13]  /*1890*/  ISETP.NE.AND P0, PT, R72, 0x3, PT ;  /* 0x000000034800780c */ /* 0x000fda0003f05270 */
[----:B------:R-:W-:Y:S05]  /*18a0*/  @!P0 BRA `(.L_x_21) ;  /* 0x0000000000048947 */ /* 0x000fea0003800000 */
[----:B------:R-:W-:Y:S01]  /*18b0*/  BPT.TRAP 0x1 ;  /* 0x000000040000795c */ /* 0x000fe20000300000 */
.L_x_21:
[----:B------:R-:W-:Y:S02]  /*18c0*/  IMAD.U32 R3, RZ, RZ, UR38 ;  /* 0x00000026ff037e24 */ /* 0x000fe4000f8e00ff */
[----:B-1----:R-:W-:-:S03]  /*18d0*/  IMAD.U32 R0, RZ, RZ, UR39 ;  /* 0x00000027ff007e24 */ /* 0x002fc6000f8e00ff */
[----:B------:R-:W-:Y:S02]  /*18e0*/  LEA R3, R3, UR41, 0x3 ;  /* 0x0000002903037c11 */ /* 0x000fe4000f8e18ff */
[----:B------:R-:W-:-:S04]  /*18f0*/  SHF.L.U32 R0, R0, 0x1f, RZ ;  /* 0x0000001f00007819 */ /* 0x000fc800000006ff */
[----:B------:R1:W2:Y:S01]  /*1900*/  SYNCS.PHASECHK.TRANS64.TRYWAIT P1, [R3+URZ], R0 ;  /* 0x00000000030075a7 */ /* 0x0002a2000802017f */
[----:B------:R-:W-:Y:S05]  /*1910*/  @!P0 BRA `(.L_x_22) ;  /* 0x0000000000048947 */ /* 0x000fea0003800000 */
[----:B------:R-:W-:Y:S01]  /*1920*/  BPT.TRAP 0x1 ;  /* 0x000000040000795c */ /* 0x000fe20000300000 */
.L_x_22:
[----:B--2---:R-:W-:Y:S05]  /*1930*/  @P1 BRA `(.L_x_23) ;  /* 0x0000000000081947 */ /* 0x004fea0003800000 */
[----:B------:R-:W2:Y:S02]  /*1940*/  SYNCS.PHASECHK.TRANS64.TRYWAIT P1, [R3+URZ], R0 ;  /* 0x00000000030075a7 */ /* 0x000ea4000802017f */
[----:B--2---:R-:W-:Y:S05]  /*1950*/  @!P1 BRA `(.L_x_24) ;  /* 0x0000004000989947 */ /* 0x004fea0003800000 */
.L_x_23:
[----:B------:R-:W-:Y:S05]  /*1960*/  WARPSYNC.ALL ;  /* 0x0000000000007948 */ /* 0x000fea0003800000 */
[----:B------:R-:W-:Y:S01]  /*1970*/  ULEA UR4, UR38, UR45, 0x8 ;  /* 0x0000002d26047291 */ /* 0x000fe2000f8e403f */
[----:B------:R-:W-:Y:S01]  /*1980*/  WARPGROUP.ARRIVE ;  /* 0x00000000000079c5 */ /* 0x000fe20000000000 */
[----:B------:R-:W-:Y:S01]  /*1990*/  ULEA UR6, UR38, UR44, 0x8 ;  /* 0x0000002c26067291 */ /* 0x000fe2000f8e403f */
[----:B-12---:R-:W-:Y:S01]  /*19a0*/  IMAD.U32 R0, RZ, RZ, UR43 ;  /* 0x0000002bff007e24 */ /* 0x006fe2000f8e00ff */
[----:B------:R-:W-:Y:S01]  /*19b0*/  UMOV UR5, 0x80000020 ;  /* 0x8000002000057882 */ /* 0x000fe20000000000 */
[----:B------:R-:W-:-:S03]  /*19c0*/  UMOV UR7, 0x80000020 ;  /* 0x8000002000077882 */ /* 0x000fc60000000000 */
[----:B------:R-:W-:-:S03]  /*19d0*/  ISETP.GE.AND P1, PT, R0, 0x1, PT ;  /* 0x000000010000780c */ /* 0x000fc60003f26270 */
[----:B------:R-:W-:Y:S01]  /*19e0*/  HGMMA.64x64x16.F32.BF16 R24, gdesc[UR4], RZ, !UPT, gsb0 ;  /* 0x00e00000041879f0 */ /* 0x000fe2000c0018ff */
[----:B------:R-:W-:Y:S02]  /*19f0*/  UIADD3 UR4, UR4, 0x2, URZ ;  /* 0x0000000204047890 */ /* 0x000fe4000fffe03f */
[----:B------:R-:W-:Y:S01]  /*1a00*/  UIADD3 UR6, UR6, 0x2, URZ ;  /* 0x0000000206067890 */ /* 0x000fe2000fffe03f */
[----:B------:R-:W-:Y:S01]  /*1a10*/  UMOV UR5, 0x80000020 ;  /* 0x8000002000057882 */ /* 0x000fe20000000000 */
[----:B------:R-:W-:Y:S01]  /*1a20*/  UMOV UR7, 0x80000020 ;  /* 0x8000002000077882 */ /* 0x000fe20000000000 */
[----:B------:R-:W-:Y:S02]  /*1a30*/  WARPGROUP.DEPBAR.LE gsb0, 0x0 ;  /* 0x00008000000079c5 */ /* 0x000fe40000010000 */
[----:B------:R-:W-:-:S06]  /*1a40*/  WARPGROUP.ARRIVE ;  /* 0x00000000000079c5 */ /* 0x000fcc0000000000 */
[----:B------:R-:W-:Y:S03]  /*1a50*/  HGMMA.64x64x16.F32.BF16 R24, gdesc[UR4], R24, gsb0 ;  /* 0x00e00000041879f0 */ /* 0x000fe60008001818 */
[----:B------:R-:W-:Y:S02]  /*1a60*/  WARPGROUP.DEPBAR.LE gsb0, 0x0 ;  /* 0x00008000000079c5 */ /* 0x000fe40000010000 */
[----:B------:R-:W-:Y:S05]  /*1a70*/  @!P1 BRA `(.L_x_25) ;  /* 0x0000000000d49947 */ /* 0x000fea0003800000 */
[----:B------:R-:W-:Y:S01]  /*1a80*/  UIADD3 UR4, UR38, 0x1, URZ ;  /* 0x0000000126047890 */ /* 0x000fe2000fffe03f */
[----:B------:R-:W-:Y:S02]  /*1a90*/  IMAD.U32 R0, RZ, RZ, UR43 ;  /* 0x0000002bff007e24 */ /* 0x000fe4000f8e00ff */
[----:B------:R-:W-:Y:S01]  /*1aa0*/  IMAD.U32 R3, RZ, RZ, UR38 ;  /* 0x00000026ff037e24 */ /* 0x000fe2000f8e00ff */
[----:B------:R-:W-:-:S04]  /*1ab0*/  UISETP.NE.AND UP0, UPT, UR4, 0x5, UPT ;  /* 0x000000050400788c */ /* 0x000fc8000bf05270 */
[----:B------:R-:W-:Y:S02]  /*1ac0*/  USEL UR5, URZ, 0x1, UP0 ;  /* 0x000000013f057887 */ /* 0x000fe40008000000 */
[----:B------:R-:W-:Y:S02]  /*1ad0*/  USEL UR8, UR4, URZ, UP0 ;  /* 0x0000003f04087287 */ /* 0x000fe40008000000 */
[----:B------:R-:W-:-:S06]  /*1ae0*/  ULOP3.LUT UR5, UR39, UR5, URZ, 0x3c, !UPT ;  /* 0x0000000527057292 */ /* 0x000fcc000f8e3c3f */
[----:B------:R-:W-:-:S07]  /*1af0*/  IMAD.U32 R6, RZ, RZ, UR5 ;  /* 0x00000005ff067e24 */ /* 0x000fce000f8e00ff */
.L_x_32:
[----:B------:R-:W-:Y:S05]  /*1b00*/  @!P0 BRA `(.L_x_26) ;  /* 0x0000000000048947 */ /* 0x000fea0003800000 */
[----:B------:R-:W-:Y:S01]  /*1b10*/  BPT.TRAP 0x1 ;  /* 0x000000040000795c */ /* 0x000fe20000300000 */
.L_x_26:
[----:B------:R-:W-:Y:S01]  /*1b20*/  ULEA UR4, UR8, UR41, 0x3 ;  /* 0x0000002908047291 */ /* 0x000fe2000f8e183f */
[----:B------:R-:W-:-:S08]  /*1b30*/  SHF.L.U32 R4, R6, 0x1f, RZ ;  /* 0x0000001f06047819 */ /* 0x000fd000000006ff */
[----:B------:R1:W2:Y:S01]  /*1b40*/  SYNCS.PHASECHK.TRANS64.TRYWAIT P1, [UR4], R4 ;  /* 0x00000004ff0075a7 */ /* 0x0002a20008020144 */
[----:B------:R-:W-:Y:S05]  /*1b50*/  @!P0 BRA `(.L_x_27) ;  /* 0x0000000000048947 */ /* 0x000fea0003800000 */
[----:B------:R-:W-:Y:S01]  /*1b60*/  BPT.TRAP 0x1 ;  /* 0x000000040000795c */ /* 0x000fe20000300000 */
.L_x_27:
[----:B--2---:R-:W-:Y:S05]  /*1b70*/  @P1 BRA `(.L_x_28) ;  /* 0x0000000000081947 */ /* 0x004fea0003800000 */
[----:B------:R-:W2:Y:S02]  /*1b80*/  SYNCS.PHASECHK.TRANS64.TRYWAIT P1, [UR4], R4 ;  /* 0x00000004ff0075a7 */ /* 0x000ea40008020144 */
[----:B--2---:R-:W-:Y:S05]  /*1b90*/  @!P1 BRA `(.L_x_29) ;  /* 0x00000040001c9947 */ /* 0x004fea0003800000 */
.L_x_28:
[----:B------:R-:W-:Y:S01]  /*1ba0*/  ULEA UR4, UR8, UR45, 0x8 ;  /* 0x0000002d08047291 */ /* 0x000fe2000f8e403f */
[----:B------:R-:W-:Y:S01]  /*1bb0*/  WARPGROUP.ARRIVE ;  /* 0x00000000000079c5 */ /* 0x000fe20000000000 */
[----:B------:R-:W-:Y:S01]  /*1bc0*/  ULEA UR6, UR8, UR44, 0x8 ;  /* 0x0000002c08067291 */ /* 0x000fe2000f8e403f */
[----:B------:R-:W-:Y:S01]  /*1bd0*/  UMOV UR5, 0x80000020 ;  /* 0x8000002000057882 */ /* 0x000fe20000000000 */
[----:B------:R-:W-:-:S07]  /*1be0*/  UMOV UR7, 0x80000020 ;  /* 0x8000002000077882 */ /* 0x000fce0000000000 */
[----:B------:R-:W-:Y:S01]  /*1bf0*/  HGMMA.64x64x16.F32.BF16 R24, gdesc[UR4], R24, gsb0 ;  /* 0x00e00000041879f0 */ /* 0x000fe20008001818 */
        /* <DEDUP_REMOVED lines=9> */
[----:B------:R-:W-:Y:S01]  /*1c90*/  BPT.TRAP 0x1 ;  /* 0x000000040000795c */ /* 0x000fe20000300000 */
.L_x_30:
[----:B------:R-:W-:-:S13]  /*1ca0*/  ISETP.NE.AND P1, PT, R57, RZ, PT ;  /* 0x000000ff3900720c */ /* 0x000fda0003f25270 */
[----:B-12---:R-:W-:-:S05]  /*1cb0*/  @P1 LEA R4, R3, UR41, 0x3 ;  /* 0x0000002903041c11 */ /* 0x006fca000f8e18ff */
[----:B------:R-:W-:-:S05]  /*1cc0*/  @P1 VIADD R5, R4, 0x28 ;  /* 0x0000002804051836 */ /* 0x000fca0000000000 */
[----:B------:R-:W-:-:S04]  /*1cd0*/  @P1 PRMT R5, R56, 0x654, R5 ;  /* 0x0000065438051816 */ /* 0x000fc80000000005 */
[----:B------:R1:W-:Y:S01]  /*1ce0*/  @P1 SYNCS.ARRIVE.TRANS64.RED.A1T0 RZ, [R5+URZ], RZ ;  /* 0x000000ff05ff19a7 */ /* 0x0003e2000810043f */
[----:B------:R-:W-:-:S13]  /*1cf0*/  ISETP.GT.U32.AND P1, PT, R16, 0x1, PT ;  /* 0x000000011000780c */ /* 0x000fda0003f24070 */
[----:B-1----:R-:W-:Y:S05]  /*1d00*/  @P1 BRA `(.L_x_31) ;  /* 0x0000000000041947 */ /* 0x002fea0003800000 */
[----:B------:R-:W-:Y:S01]  /*1d10*/  BPT.TRAP 0x1 ;  /* 0x000000040000795c */ /* 0x000fe20000300000 */
.L_x_31:
[----:B------:R-:W-:Y:S01]  /*1d20*/  UIADD3 UR8, UR8, 0x1, URZ ;  /* 0x0000000108087890 */ /* 0x000fe2000fffe03f */
[C---:B------:R-:W-:Y:S01]  /*1d30*/  ISETP.GT.AND P2, PT, R0.reuse, 0x1, PT ;  /* 0x000000010000780c */ /* 0x040fe20003f44270 */
[----:B------:R-:W-:Y:S02]  /*1d40*/  VIADD R3, R3, 0x1 ;  /* 0x0000000103037836 */ /* 0x000fe40000000000 */
[----:B------:R-:W-:Y:S01]  /*1d50*/  UISETP.NE.AND UP0, UPT, UR8, 0x5, UPT ;  /* 0x000000050800788c */ /* 0x000fe2000bf05270 */
[----:B------:R-:W-:Y:S02]  /*1d60*/  VIADD R0, R0, 0xffffffff ;  /* 0xffffffff00007836 */ /* 0x000fe40000000000 */
[C---:B------:R-:W-:Y:S01]  /*1d70*/  ISETP.NE.AND P1, PT, R3.reuse, 0x5, PT ;  /* 0x000000050300780c */ /* 0x040fe20003f25270 */
[----:B------:R-:W-:Y:S02]  /*1d80*/  USEL UR4, URZ, 0x1, UP0 ;  /* 0x000000013f047887 */ /* 0x000fe40008000000 */
[----:B------:R-:W-:Y:S01]  /*1d90*/  USEL UR8, UR8, URZ, UP0 ;  /* 0x0000003f08087287 */ /* 0x000fe20008000000 */
[----:B------:R-:W-:-:S03]  /*1da0*/  SEL R3, R3, RZ, P1 ;  /* 0x000000ff03037207 */ /* 0x000fc60000800000 */
[----:B------:R-:W-:Y:S01]  /*1db0*/  LOP3.LUT R6, R6, UR4, RZ, 0x3c, !PT ;  /* 0x0000000406067c12 */ /* 0x000fe2000f8e3cff */
[----:B------:R-:W-:Y:S07]  /*1dc0*/  @P2 BRA `(.L_x_32) ;  /* 0xfffffffc004c2947 */ /* 0x000fee000383ffff */
.L_x_25:
[----:B------:R-:W1:Y:S01]  /*1dd0*/  LDC R0, c[0x0][0x28c] ;  /* 0x0000a300ff007b82 */ /* 0x000e620000000800 */
[----:B------:R2:W-:Y:S01]  /*1de0*/  SYNCS.ARRIVE.TRANS64.A1T0 RZ, [R64+UR47], RZ ;  /* 0x000000ff40ff79a7 */ /* 0x0005e2000810002f */
[----:B-1----:R-:W-:-:S13]  /*1df0*/  ISETP.GE.AND P1, PT, R0, 0x1, PT ;  /* 0x000000010000780c */ /* 0x002fda0003f26270 */
[----:B--2---:R-:W-:Y:S05]  /*1e00*/  @!P1 BRA `(.L_x_33) ;  /* 0x0000000000449947 */ /* 0x004fea0003800000 */
[----:B------:R-:W-:Y:S05]  /*1e10*/  @!P0 BRA `(.L_x_34) ;  /* 0x0000000000048947 */ /* 0x000fea0003800000 */
[----:B------:R-:W-:Y:S01]  /*1e20*/  BPT.TRAP 0x1 ;  /* 0x000000040000795c */ /* 0x000fe20000300000 */
.L_x_34:
[----:B------:R-:W-:-:S13]  /*1e30*/  ISETP.NE.AND P0, PT, R57, RZ, PT ;  /* 0x000000ff3900720c */ /* 0x000fda0003f05270 */
[----:B------:R-:W-:-:S05]  /*1e40*/  VOTEU.ANY UP0, P0 ;  /* 0x00000000003f7886 */ /* 0x000fca0000000100 */
[----:B------:R-:W-:-:S06]  /*1e50*/  @UP0 UIADD3 UR4, UR43, UR38, URZ ;  /* 0x000000262b040290 */ /* 0x000fcc000fffe03f */
[----:B------:R-:W-:Y:S02]  /*1e60*/  IMAD.U32 R4, RZ, RZ, UR4 ;  /* 0x00000004ff047e24 */ /* 0x000fe4000f8e00ff */
[----:B------:R-:W-:Y:S02]  /*1e70*/  IMAD.U32 R3, RZ, RZ, UR4 ;  /* 0x00000004ff037e24 */ /* 0x000fe4000f8e00ff */
[----:B------:R-:W-:-:S05]  /*1e80*/  @P0 IMAD.WIDE.U32 R4, R4, -0x33333333, RZ ;  /* 0xcccccccd04040825 */ /* 0x000fca00078e00ff */
[----:B------:R-:W-:-:S05]  /*1e90*/  @P0 SHF.R.U32.HI R0, RZ, 0x2, R5 ;  /* 0x00000002ff000819 */ /* 0x000fca0000011605 */
[----:B------:R-:W-:-:S05]  /*1ea0*/  @P0 IMAD R0, R0, -0x5, R3 ;  /* 0xfffffffb00000824 */ /* 0x000fca00078e0203 */
[----:B------:R-:W-:-:S05]  /*1eb0*/  @P0 LEA R0, R0, UR41, 0x3 ;  /* 0x0000002900000c11 */ /* 0x000fca000f8e18ff */
[----:B------:R-:W-:-:S05]  /*1ec0*/  @P0 VIADD R3, R0, 0x28 ;  /* 0x0000002800030836 */ /* 0x000fca0000000000 */
[----:B------:R-:W-:-:S04]  /*1ed0*/  @P0 PRMT R3, R56, 0x654, R3 ;  /* 0x0000065438030816 */ /* 0x000fc80000000003 */
[----:B------:R1:W-:Y:S01]  /*1ee0*/  @P0 SYNCS.ARRIVE.TRANS64.RED.A1T0 RZ, [R3+URZ], RZ ;  /* 0x000000ff03ff09a7 */ /* 0x0003e2000810043f */
[----:B------:R-:W-:-:S13]  /*1ef0*/  ISETP.GT.U32.AND P0, PT, R16, 0x1, PT ;  /* 0x000000011000780c */ /* 0x000fda0003f04070 */
[----:B-1----:R-:W-:Y:S05]  /*1f00*/  @P0 BRA `(.L_x_33) ;  /* 0x0000000000040947 */ /* 0x002fea0003800000 */
[----:B------:R-:W-:Y:S01]  /*1f10*/  BPT.TRAP 0x1 ;  /* 0x000000040000795c */ /* 0x000fe20000300000 */
.L_x_33:
[----:B------:R-:W-:Y:S01]  /*1f20*/  SHF.L.U32 R0, R73, 0x1f, RZ ;  /* 0x0000001f49007819 */ /* 0x000fe200000006ff */
[----:B------:R-:W-:Y:S01]  /*1f30*/  UIADD3 UR38, UR46, UR38, URZ ;  /* 0x000000262e267290 */ /* 0x000fe2000fffe03f */
[----:B------:R-:W1:Y:S01]  /*1f40*/  LDC R7, c[0x0][0x288] ;  /* 0x0000a200ff077b82 */ /* 0x000e620000000800 */
[----:B------:R-:W-:Y:S01]  /*1f50*/  UISETP.GE.U32.AND UP1, UPT, UR46, 0x5, UPT ;  /* 0x000000052e00788c */ /* 0x000fe2000bf26070 */
[----:B------:R-:W-:Y:S01]  /*1f60*/  IMAD.SHL.U32 R8, R62, 0x2, RZ ;  /* 0x000000023e087824 */ /* 0x000fe200078e00ff */
[----:B------:R-:W-:Y:S02]  /*1f70*/  UISETP.GT.U32.AND UP0, UPT, UR38, 0x4, UPT ;  /* 0x000000042600788c */ /* 0x000fe4000bf04070 */
[----:B------:R-:W-:Y:S02]  /*1f80*/  UIMAD.WIDE.U32 UR4, UR38, -0x33333333, URZ ;  /* 0xcccccccd260478a5 */ /* 0x000fe4000f8e003f */
[----:B------:R-:W-:Y:S01]  /*1f90*/  UISETP.LT.U32.AND UP0, UPT, UR46, 0x5, UP0 ;  /* 0x000000052e00788c */ /* 0x000fe20008701070 */
[----:B------:R-:W2:Y:S01]  /*1fa0*/  SYNCS.PHASECHK.TRANS64.TRYWAIT P0, [R63+UR42+0x10], R0 ;  /* 0x000010003f0075a7 */ /* 0x000ea2000800016a */
[----:B------:R-:W-:Y:S01]  /*1fb0*/  USHF.R.U32.HI UR4, URZ, 0x2, UR5 ;  /* 0x000000023f047899 */ /* 0x000fe20008011605 */
[----:B------:R-:W-:Y:S01]  /*1fc0*/  SHF.R.S32.HI R9, RZ, 0x1f, R8 ;  /* 0x0000001fff097819 */ /* 0x000fe20000011408 */
[----:B------:R-:W-:-:S02]  /*1fd0*/  USEL UR6, URZ, 0x1, !UP0 ;  /* 0x000000013f067887 */ /* 0x000fc4000c000000 */
[----:B------:R-:W-:Y:S02]  /*1fe0*/  UIMAD UR38, UR4, -0x5, UR38 ;  /* 0xfffffffb042678a4 */ /* 0x000fe4000f8e0226 */
[----:B------:R-:W-:-:S04]  /*1ff0*/  ULOP3.LUT UR39, UR39, UR6, URZ, 0x3c, !UPT ;  /* 0x0000000627277292 */ /* 0x000fc8000f8e3c3f */
[----:B------:R-:W-:Y:S01]  /*2000*/  @UP1 ULOP3.LUT UR39, UR39, 0x1, UR4, 0x78, !UPT ;  /* 0x0000000127271892 */ /* 0x000fe2000f8e7804 */
[----:B-12---:R-:W-:Y:S11]  /*2010*/  @!P0 BRA `(.L_x_35) ;  /* 0x0000003c00148947 */ /* 0x006ff60003800000 */
.L_x_126:
[----:B-1----:R-:W-:Y:S01]  /*2020*/  IMAD.SHL.U32 R0, R19, 0x40, RZ ;  /* 0x0000004013007824 */ /* 0x002fe200078e00ff */
[----:B------:R-:W-:Y:S01]  /*2030*/  ULDC UR6, c[0x0][0x284] ;  /* 0x0000a10000067ab9 */ /* 0x000fe20000000800 */
[----:B------:R-:W-:Y:S01]  /*2040*/  IMAD.SHL.U32 R14, R22, 0x40, RZ ;  /* 0x00000040160e7824 */ /* 0x000fe200078e00ff */
[----:B------:R-:W-:Y:S01]  /*2050*/  SHF.R.S32.HI R11, RZ, 0x1f, R2 ;  /* 0x0000001fff0b7819 */ /* 0x000fe20000011402 */
[----:B------:R-:W-:Y:S01]  /*2060*/  ULDC.64 UR4, c[0x0][0x5d0] ;  /* 0x0001740000047ab9 */ /* 0x000fe20000000a00 */
[----:B------:R-:W-:Y:S01]  /*2070*/  ISETP.GE.AND P0, PT, R0, UR6, PT ;  /* 0x0000000600007c0c */ /* 0x000fe2000bf06270 */
[----:B------:R-:W-:Y:S01]  /*2080*/  IMAD.WIDE.U32 R4, R2, UR4, R8 ;  /* 0x0000000402047c25 */ /* 0x000fe2000f8e0008 */
[----:B------:R-:W-:Y:S02]  /*2090*/  SHF.R.S32.HI R15, RZ, 0x1f, R14 ;  /* 0x0000001fff0f7819 */ /* 0x000fe4000001140e */
[C---:B------:R-:W-:Y:S01]  /*20a0*/  ISETP.GE.OR P0, PT, R14.reuse, R7, P0 ;  /* 0x000000070e00720c */ /* 0x040fe20000706670 */
[----:B------:R-:W-:Y:S01]  /*20b0*/  IMAD R3, R11, UR4, RZ ;  /* 0x000000040b037c24 */ /* 0x000fe2000f8e02ff */
[----:B------:R-:W-:-:S03]  /*20c0*/  IADD3 R4, P1, R14, R4, RZ ;  /* 0x000000040e047210 */ /* 0x000fc60007f3e0ff */
[----:B------:R-:W-:-:S05]  /*20d0*/  IMAD R3, R2, UR5, R3 ;  /* 0x0000000502037c24 */ /* 0x000fca000f8e0203 */
[----:B------:R-:W-:-:S03]  /*20e0*/  IADD3.X R5, R15, R5, R3, P1, !PT ;  /* 0x000000050f057210 */ /* 0x000fc60000ffe403 */
[----:B------:R-:W-:Y:S05]  /*20f0*/  @P0 BRA `(.L_x_36) ;  /* 0x0000002000b00947 */ /* 0x000fea0003800000 */
[----:B------:R-:W1:Y:S01]  /*2100*/  LDC.64 R76, c[0x0][0x5c8] ;  /* 0x00017200ff4c7b82 */ /* 0x000e620000000a00 */
[----:B-----5:R-:W-:Y:S01]  /*2110*/  FSETP.NEU.AND P0, PT, R59, RZ, PT ;  /* 0x000000ff3b00720b */ /* 0x020fe20003f0d000 */
[----:B------:R-:W-:Y:S01]  /*2120*/  IMAD R3, R62, -0x2, R7 ;  /* 0xfffffffe3e037824 */ /* 0x000fe200078e0207 */
[----:B------:R-:W-:Y:S01]  /*2130*/  BSSY B0, `(.L_x_36) ;  /* 0x0000228000007945 */ /* 0x000fe20003800000 */
[----:B------:R-:W-:-:S04]  /*2140*/  IMAD.WIDE R68, R19, 0x40, R60 ;  /* 0x0000004013447825 */ /* 0x000fc800078e023c */
[----:B------:R-:W-:Y:S02]  /*2150*/  IMAD.IADD R3, R3, 0x1, -R14 ;  /* 0x0000000103037824 */ /* 0x000fe400078e0a0e */
[----:B------:R-:W-:-:S03]  /*2160*/  IMAD.IADD R0, R67, 0x1, -R0 ;  /* 0x0000000143007824 */ /* 0x000fc600078e0a00 */
[----:B------:R-:W-:-:S04]  /*2170*/  ISETP.GT.AND P2, PT, R3, RZ, PT ;  /* 0x000000ff0300720c */ /* 0x000fc80003f44270 */
[----:B------:R-:W-:Y:S01]  /*2180*/  ISETP.GT.AND P1, PT, R0, RZ, P2 ;  /* 0x000000ff0000720c */ /* 0x000fe20001724270 */
[-C--:B-1----:R-:W-:Y:S02]  /*2190*/  IMAD R6, R69, R76.reuse, RZ ;  /* 0x0000004c45067224 */ /* 0x082fe400078e02ff */
[----:B------:R-:W-:-:S04]  /*21a0*/  IMAD.WIDE.U32 R70, R68, R76, R4 ;  /* 0x0000004c44467225 */ /* 0x000fc800078e0004 */
[----:B------:R-:W-:-:S04]  /*21b0*/  IMAD R5, R68, R77, R6 ;  /* 0x0000004d44057224 */ /* 0x000fc800078e0206 */
[----:B------:R-:W-:Y:S01]  /*21c0*/  IMAD.IADD R7, R71, 0x1, R5 ;  /* 0x0000000147077824 */ /* 0x000fe200078e0205 */
[----:B------:R-:W-:Y:S06]  /*21d0*/  @!P0 BRA `(.L_x_37) ;  /* 0x0000001400e48947 */ /* 0x000fec0003800000 */
[----:B------:R-:W1:Y:S01]  /*21e0*/  LDC.64 R74, c[0x0][0x5b8] ;  /* 0x00016e00ff4a7b82 */ /* 0x000e620000000a00 */
[----:B------:R-:W-:-:S07]  /*21f0*/  ULDC.64 UR4, c[0x0][0x5c0] ;  /* 0x0001700000047ab9 */ /* 0x000fce0000000a00 */
[----:B------:R-:W2:Y:S08]  /*2200*/  LDC.64 R78, c[0x0][0x5b0] ;  /* 0x00016c00ff4e7b82 */ /* 0x000eb00000000a00 */
[----:B------:R-:W0:Y:S01]  /*2210*/  LDC.64 R80, c[0x0][0x5a8] ;  /* 0x00016a00ff507b82 */ /* 0x000e220000000a00 */
[-C--:B-1----:R-:W-:Y:S02]  /*2220*/  IMAD R6, R11, R74.reuse, RZ ;  /* 0x0000004a0b067224 */ /* 0x082fe400078e02ff */
[----:B------:R-:W-:-:S04]  /*2230*/  IMAD.WIDE.U32 R4, R2, R74, R8 ;  /* 0x0000004a02047225 */ /* 0x000fc800078e0008 */
[----:B------:R-:W-:Y:S01]  /*2240*/  IMAD R71, R2, R75, R6 ;  /* 0x0000004b02477224 */ /* 0x000fe200078e0206 */
[----:B------:R-:W-:Y:S01]  /*2250*/  IADD3 R10, P0, R14, R4, RZ ;  /* 0x000000040e0a7210 */ /* 0x000fe20007f1e0ff */
[----:B--2---:R-:W-:-:S03]  /*2260*/  IMAD R4, R69, R78, RZ ;  /* 0x0000004e45047224 */ /* 0x004fc600078e02ff */
[----:B------:R-:W-:Y:S01]  /*2270*/  IADD3.X R11, R15, R5, R71, P0, !PT ;  /* 0x000000050f0b7210 */ /* 0x000fe200007fe447 */
[C---:B------:R-:W-:Y:S02]  /*2280*/  IMAD R75, R68.reuse, R79, R4 ;  /* 0x0000004f444b7224 */ /* 0x040fe400078e0204 */
[----:B------:R-:W-:-:S04]  /*2290*/  IMAD.WIDE.U32 R4, R68, R78, R10 ;  /* 0x0000004e44047225 */ /* 0x000fc800078e000a */
[----:B------:R-:W-:Y:S01]  /*22a0*/  IMAD.IADD R5, R5, 0x1, R75 ;  /* 0x0000000105057824 */ /* 0x000fe200078e024b */
[----:B0-----:R-:W-:-:S04]  /*22b0*/  LEA R12, P0, R4, R80, 0x1 ;  /* 0x00000050040c7211 */ /* 0x001fc800078008ff */
[----:B------:R-:W-:-:S05]  /*22c0*/  LEA.HI.X R13, R4, R81, R5, 0x1, P0 ;  /* 0x00000051040d7211 */ /* 0x000fca00000f0c05 */
[----:B------:R-:W2:Y:S01]  /*22d0*/  @P1 LDG.E.LTC128B.U16 R19, desc[UR36][R12.64] ;  /* 0x000000240c131981 */ /* 0x000ea2000c1e1520 */
[----:B------:R-:W-:Y:S01]  /*22e0*/  IMAD.WIDE.U32 R4, R68, R78, R14 ;  /* 0x0000004e44047225 */ /* 0x000fe200078e000e */
[----:B------:R-:W-:Y:S02]  /*22f0*/  BSSY B1, `(.L_x_38) ;  /* 0x0000015000017945 */ /* 0x000fe40003800000 */
[----:B------:R-:W-:-:S04]  /*2300*/  IADD3 R20, P0, R8, R4, RZ ;  /* 0x0000000408147210 */ /* 0x000fc80007f1e0ff */
[----:B------:R-:W-:Y:S02]  /*2310*/  IADD3.X R21, R9, R75, R5, P0, !PT ;  /* 0x0000004b09157210 */ /* 0x000fe400007fe405 */
[----:B------:R-:W-:Y:S01]  /*2320*/  LEA R6, P0, R70, UR4, 0x1 ;  /* 0x0000000446067c11 */ /* 0x000fe2000f8008ff */
[----:B------:R-:W-:-:S03]  /*2330*/  IMAD.WIDE.U32 R20, R2, R74, R20 ;  /* 0x0000004a02147225 */ /* 0x000fc600078e0014 */
[----:B------:R-:W-:Y:S02]  /*2340*/  LEA.HI.X R7, R70, UR5, R7, 0x1, P0 ;  /* 0x0000000546077c11 */ /* 0x000fe400080f0c07 */
[----:B------:R-:W-:-:S04]  /*2350*/  ISETP.GT.AND P0, PT, R3, 0x1, PT ;  /* 0x000000010300780c */ /* 0x000fc80003f04270 */
[----:B------:R-:W-:Y:S01]  /*2360*/  ISETP.GT.AND P3, PT, R0, RZ, P0 ;  /* 0x000000ff0000720c */ /* 0x000fe20000764270 */
[----:B--2---:R-:W-:-:S04]  /*2370*/  IMAD.U32 R4, R19, 0x10000, RZ ;  /* 0x0001000013047824 */ /* 0x004fc800078e00ff */
[----:B------:R-:W-:Y:S01]  /*2380*/  FMUL R5, R4, R59 ;  /* 0x0000003b04057220 */ /* 0x000fe20000400000 */
[----:B------:R-:W-:-:S03]  /*2390*/  LEA R4, P4, R20, R80, 0x1 ;  /* 0x0000005014047211 */ /* 0x000fc600078808ff */
[----:B------:R-:W-:-:S05]  /*23a0*/  FFMA R5, R24, R58, R5 ;  /* 0x0000003a18057223 */ /* 0x000fca0000000005 */
[----:B------:R-:W-:Y:S01]  /*23b0*/  F2FP.BF16.F32.PACK_AB R12, RZ, R5 ;  /* 0x00000005ff0c723e */ /* 0x000fe200000010ff */
[----:B------:R-:W-:-:S03]  /*23c0*/  IMAD.IADD R5, R71, 0x1, R21 ;  /* 0x0000000147057824 */ /* 0x000fc600078e0215 */
[----:B------:R-:W-:Y:S01]  /*23d0*/  PRMT R13, R12, 0x7610, R13 ;  /* 0x000076100c0d7816 */ /* 0x000fe2000000000d */
[----:B------:R-:W-:Y:S01]  /*23e0*/  IMAD.SHL.U32 R12, R78, 0x8, RZ ;  /* 0x000000084e0c7824 */ /* 0x000fe200078e00ff */
[----:B------:R-:W-:-:S03]  /*23f0*/  LEA.HI.X R5, R20, R81, R5, 0x1, P4 ;  /* 0x0000005114057211 */ /* 0x000fc600020f0c05 */
[----:B------:R0:W-:Y:S02]  /*2400*/  @P1 STG.E.U16 desc[UR36][R6.64], R13 ;  /* 0x0000000d06001986 */ /* 0x0001e4000c101524 */
[----:B0-----:R-:W-:Y:S01]  /*2410*/  SHF.L.U64.HI R13, R78, 0x3, R79 ;  /* 0x000000034e0d7819 */ /* 0x001fe2000001024f */
[----:B------:R-:W-:Y:S06]  /*2420*/  @!P3 BRA `(.L_x_39) ;  /* 0x000000000004b947 */ /* 0x000fec0003800000 */
[----:B------:R0:W5:Y:S02]  /*2430*/  LDG.E.LTC128B.U16 R19, desc[UR36][R4.64+0x2] ;  /* 0x0000022404137981 */ /* 0x000164000c1e1520 */
.L_x_39:
[----:B------:R-:W-:Y:S05]  /*2440*/  BSYNC B1 ;  /* 0x0000000000017941 */ /* 0x000fea0003800000 */
.L_x_38:
[----:B------:R-:W-:Y:S01]  /*2450*/  IMAD.WIDE.U32 R68, R68, R78, R12 ;  /* 0x0000004e44447225 */ /* 0x000fe200078e000c */
[----:B------:R-:W-:-:S03]  /*2460*/  ISETP.GT.AND P2, PT, R0, 0x8, P2 ;  /* 0x000000080000780c */ /* 0x000fc60001744270 */
[----:B-----5:R-:W-:Y:S01]  /*2470*/  IMAD.U32 R20, R19, 0x10000, RZ ;  /* 0x0001000013147824 */ /* 0x020fe200078e00ff */
[----:B------:R-:W-:Y:S01]  /*2480*/  IADD3 R10, P1, R10, R68, RZ ;  /* 0x000000440a0a7210 */ /* 0x000fe20007f3e0ff */
[----:B------:R-:W-:Y:S02]  /*2490*/  IMAD.IADD R75, R75, 0x1, R69 ;  /* 0x000000014b4b7824 */ /* 0x000fe400078e0245 */
[----:B------:R-:W-:Y:S02]  /*24a0*/  FMUL R20, R20, R59 ;  /* 0x0000003b14147220 */ /* 0x000fe40000400000 */
[----:B------:R-:W-:Y:S01]  /*24b0*/  IMAD.X R11, R75, 0x1, R11, P1 ;  /* 0x000000014b0b7824 */ /* 0x000fe200008e060b */
[----:B------:R-:W-:Y:S01]  /*24c0*/  LEA R12, P1, R10, R80, 0x1 ;  /* 0x000000500a0c7211 */ /* 0x000fe200078208ff */
[----:B------:R-:W-:-:S03]  /*24d0*/  FFMA R20, R25, R58, R20 ;  /* 0x0000003a19147223 */ /* 0x000fc60000000014 */
[----:B------:R-:W-:Y:S02]  /*24e0*/  LEA.HI.X R13, R10, R81, R11, 0x1, P1 ;  /* 0x000000510a0d7211 */ /* 0x000fe400008f0c0b */
[----:B------:R-:W-:-:S05]  /*24f0*/  F2FP.BF16.F32.PACK_AB R20, RZ, R20 ;  /* 0x00000014ff14723e */ /* 0x000fca00000010ff */
[----:B------:R1:W-:Y:S04]  /*2500*/  @P3 STG.E.U16 desc[UR36][R6.64+0x2], R20 ;  /* 0x0000021406003986 */ /* 0x0003e8000c101524 */
[----:B------:R-:W2:Y:S01]  /*2510*/  @P2 LDG.E.LTC128B.U16 R19, desc[UR36][R12.64] ;  /* 0x000000240c132981 */ /* 0x000ea2000c1e1520 */
[----:B------:R-:W-:Y:S01]  /*2520*/  IADD3 R14, P1, P3, R8, R68, R14 ;  /* 0x00000044080e7210 */ /* 0x000fe20007b3e00e */
[----:B------:R-:W-:Y:S01]  /*2530*/  BSSY B1, `(.L_x_40) ;  /* 0x0000011000017945 */ /* 0x000fe20003800000 */
[C---:B------:R-:W-:Y:S02]  /*2540*/  SHF.L.U64.HI R11, R76.reuse, 0x4, R77 ;  /* 0x000000044c0b7819 */ /* 0x040fe4000001024d */
[----:B------:R-:W-:Y:S02]  /*2550*/  IADD3.X R15, R9, R75, R15, P1, P3 ;  /* 0x0000004b090f7210 */ /* 0x000fe40000fe640f */
[----:B------:R-:W-:-:S02]  /*2560*/  LEA R10, P1, R76, R6, 0x4 ;  /* 0x000000064c0a7211 */ /* 0x000fc400078220ff */
[----:B------:R-:W-:Y:S01]  /*2570*/  ISETP.GT.AND P0, PT, R0, 0x8, P0 ;  /* 0x000000080000780c */ /* 0x000fe20000704270 */
[----:B------:R-:W-:-:S04]  /*2580*/  IMAD.WIDE.U32 R14, R2, R74, R14 ;  /* 0x0000004a020e7225 */ /* 0x000fc800078e000e */
[----:B------:R-:W-:Y:S02]  /*2590*/  IMAD.X R11, R11, 0x1, R7, P1 ;  /* 0x000000010b0b7824 */ /* 0x000fe400008e0607 */
[----:B------:R-:W-:Y:S02]  /*25a0*/  IMAD.IADD R2, R71, 0x1, R15 ;  /* 0x0000000147027824 */ /* 0x000fe400078e020f */
[----:B--2---:R-:W-:-:S04]  /*25b0*/  IMAD.U32 R8, R19, 0x10000, RZ ;  /* 0x0001000013087824 */ /* 0x004fc800078e00ff */
[----:B------:R-:W-:Y:S01]  /*25c0*/  FMUL R9, R8, R59 ;  /* 0x0000003b08097220 */ /* 0x000fe20000400000 */
[----:B------:R-:W-:-:S03]  /*25d0*/  LEA R8, P3, R14, R80, 0x1 ;  /* 0x000000500e087211 */ /* 0x000fc600078608ff */
[----:B------:R-:W-:-:S05]  /*25e0*/  FFMA R9, R26, R58, R9 ;  /* 0x0000003a1a097223 */ /* 0x000fca0000000009 */
[----:B------:R-:W-:Y:S02]  /*25f0*/  F2FP.BF16.F32.PACK_AB R12, RZ, R9 ;  /* 0x00000009ff0c723e */ /* 0x000fe400000010ff */
[----:B------:R-:W-:-:S03]  /*2600*/  LEA.HI.X R9, R14, R81, R2, 0x1, P3 ;  /* 0x000000510e097211 */ /* 0x000fc600018f0c02 */
[----:B------:R1:W-:Y:S01]  /*2610*/  @P2 STG.E.U16 desc[UR36][R10.64], R12 ;  /* 0x0000000c0a002986 */ /* 0x0003e2000c101524 */
[----:B------:R-:W-:Y:S05]  /*2620*/  @!P0 BRA `(.L_x_41) ;  /* 0x0000000000048947 */ /* 0x000fea0003800000 */
[----:B------:R2:W5:Y:S02]  /*2630*/  LDG.E.LTC128B.U16 R19, desc[UR36][R8.64+0x2] ;  /* 0x0000022408137981 */ /* 0x000564000c1e1520 */
.L_x_41:
[----:B------:R-:W-:Y:S05]  /*2640*/  BSYNC B1 ;  /* 0x0000000000017941 */ /* 0x000fea0003800000 */
.L_x_40:
[----:B-----5:R-:W-:Y:S01]  /*2650*/  IMAD.U32 R2, R19, 0x10000, RZ ;  /* 0x0001000013027824 */ /* 0x020fe200078e00ff */
[----:B------:R-:W-:Y:S01]  /*2660*/  ISETP.GT.AND P1, PT, R3, 0x8, PT ;  /* 0x000000080300780c */ /* 0x000fe20003f24270 */
[----:B------:R-:W-:Y:S02]  /*2670*/  BSSY B1, `(.L_x_42) ;  /* 0x0000008000017945 */ /* 0x000fe40003800000 */
[----:B------:R-:W-:Y:S01]  /*2680*/  FMUL R2, R2, R59 ;  /* 0x0000003b02027220 */ /* 0x000fe20000400000 */
[----:B------:R-:W-:-:S03]  /*2690*/  ISETP.GT.AND P2, PT, R0, RZ, P1 ;  /* 0x000000ff0000720c */ /* 0x000fc60000f44270 */
[----:B------:R-:W-:-:S05]  /*26a0*/  FFMA R2, R27, R58, R2 ;  /* 0x0000003a1b027223 */ /* 0x000fca0000000002 */
[----:B------:R-:W-:-:S05]  /*26b0*/  F2FP.BF16.F32.PACK_AB R2, RZ, R2 ;  /* 0x00000002ff02723e */ /* 0x000fca00000010ff */
[----:B------:R3:W-:Y:S01]  /*26c0*/  @P0 STG.E.U16 desc[UR36][R10.64+0x2], R2 ;  /* 0x000002020a000986 */ /* 0x0007e2000c101524 */
[----:B------:R-:W-:Y:S05]  /*26d0*/  @!P2 BRA `(.L_x_43) ;  /* 0x000000000004a947 */ /* 0x000fea0003800000 */
[----:B------:R4:W5:Y:S02]  /*26e0*/  LDG.E.LTC128B.U16 R19, desc[UR36][R4.64+0x10] ;  /* 0x0000102404137981 */ /* 0x000964000c1e1520 */
.L_x_43:
[----:B------:R-:W-:Y:S05]  /*26f0*/  BSYNC B1 ;  /* 0x0000000000017941 */ /* 0x000fea0003800000 */
.L_x_42:
[----:B---3-5:R-:W-:Y:S01]  /*2700*/  IMAD.U32 R2, R19, 0x10000, RZ ;  /* 0x0001000013027824 */ /* 0x028fe200078e00ff */
        /* <DEDUP_REMOVED lines=9> */
.L_x_45:
[----:B------:R-:W-:Y:S05]  /*27a0*/  BSYNC B1 ;  /* 0x0000000000017941 */ /* 0x000fea0003800000 */
.L_x_44:
[----:B-----5:R-:W-:Y:S01]  /*27b0*/  IMAD.U32 R2, R19, 0x10000, RZ ;  /* 0x0001000013027824 */ /* 0x020fe200078e00ff */
[----:B------:R-:W-:Y:S01]  /*27c0*/  ISETP.GT.AND P1, PT, R0, 0x8, P1 ;  /* 0x000000080000780c */ /* 0x000fe20000f24270 */
[----:B------:R-:W-:Y:S02]  /*27d0*/  BSSY B1, `(.L_x_46) ;  /* 0x0000007000017945 */ /* 0x000fe40003800000 */
[----:B------:R-:W-:-:S04]  /*27e0*/  FMUL R2, R2, R59 ;  /* 0x0000003b02027220 */ /* 0x000fc80000400000 */
[----:B------:R-:W-:-:S05]  /*27f0*/  FFMA R2, R29, R58, R2 ;  /* 0x0000003a1d027223 */ /* 0x000fca0000000002 */
[----:B------:R-:W-:-:S05]  /*2800*/  F2FP.BF16.F32.PACK_AB R2, RZ, R2 ;  /* 0x00000002ff02723e */ /* 0x000fca00000010ff */
[----:B------:R0:W-:Y:S01]  /*2810*/  @P3 STG.E.U16 desc[UR36][R6.64+0x12], R2 ;  /* 0x0000120206003986 */ /* 0x0001e2000c101524 */
[----:B------:R-:W-:Y:S05]  /*2820*/  @!P1 BRA `(.L_x_47) ;  /* 0x0000000000049947 */ /* 0x000fea0003800000 */
[----:B------:R0:W5:Y:S02]  /*2830*/  LDG.E.LTC128B.U16 R19, desc[UR36][R8.64+0x10] ;  /* 0x0000102408137981 */ /* 0x000164000c1e1520 */
.L_x_47:
[----:B------:R-:W-:Y:S05]  /*2840*/  BSYNC B1 ;  /* 0x0000000000017941 */ /* 0x000fea0003800000 */
.L_x_46:
[----:B0----5:R-:W-:Y:S01]  /*2850*/  IMAD.U32 R2, R19, 0x10000, RZ ;  /* 0x0001000013027824 */ /* 0x021fe200078e00ff */
[----:B------:R-:W-:Y:S01]  /*2860*/  ISETP.GT.AND P0, PT, R0, 0x8, P0 ;  /* 0x000000080000780c */ /* 0x000fe20000704270 */
[----:B------:R-:W-:Y:S02]  /*2870*/  BSSY B1, `(.L_x_48) ;  /* 0x0000007000017945 */ /* 0x000fe40003800000 */
[----:B---3--:R-:W-:-:S04]  /*2880*/  FMUL R13, R2, R59 ;  /* 0x0000003b020d7220 */ /* 0x008fc80000400000 */
[----:B------:R-:W-:-:S05]  /*2890*/  FFMA R13, R30, R58, R13 ;  /* 0x0000003a1e0d7223 */ /* 0x000fca000000000d */
[----:B------:R-:W-:-:S05]  /*28a0*/  F2FP.BF16.F32.PACK_AB R13, RZ, R13 ;  /* 0x0000000dff0d723e */ /* 0x000fca00000010ff */
[----:B------:R0:W-:Y:S01]  /*28b0*/  @P1 STG.E.U16 desc[UR36][R10.64+0x10], R13 ;  /* 0x0000100d0a001986 */ /* 0x0001e2000c101524 */
[----:B------:R-:W-:Y:S05]  /*28c0*/  @!P0 BRA `(.L_x_49) ;  /* 0x0000000000048947 */ /* 0x000fea0003800000 */
[----:B------:R3:W5:Y:S02]  /*28d0*/  LDG.E.LTC128B.U16 R19, desc[UR36][R8.64+0x12] ;  /* 0x0000122408137981 */ /* 0x000764000c1e1520 */
.L_x_49:
[----:B------:R-:W-:Y:S05]  /*28e0*/  BSYNC B1 ;  /* 0x0000000000017941 */ /* 0x000fea0003800000 */
.L_x_48:
        /* <DEDUP_REMOVED lines=10> */
.L_x_51:
[----:B------:R-:W-:Y:S05]  /*2990*/  BSYNC B1 ;  /* 0x0000000000017941 */ /* 0x000fea0003800000 */
.L_x_50:
[----:B0----5:R-:W-:Y:S01]  /*29a0*/  IMAD.U32 R2, R19, 0x10000, RZ ;  /* 0x0001000013027824 */ /* 0x021fe200078e00ff */
        /* <DEDUP_REMOVED lines=9> */
.L_x_53:
[----:B------:R-:W-:Y:S05]  /*2a40*/  BSYNC B1 ;  /* 0x0000000000017941 */ /* 0x000fea0003800000 */
.L_x_52:
        /* <DEDUP_REMOVED lines=9> */
.L_x_55:
[----:B------:R-:W-:Y:S05]  /*2ae0*/  BSYNC B1 ;  /* 0x0000000000017941 */ /* 0x000fea0003800000 */
.L_x_54:
[----:B0----5:R-:W-:Y:S01]  /*2af0*/  IMAD.U32 R2, R19, 0x10000, RZ ;  /* 0x0001000013027824 */ /* 0x021fe200078e00ff */
        /* <DEDUP_REMOVED lines=8> */
.L_x_57:
[----:B------:R-:W-:Y:S05]  /*2b80*/  BSYNC B1 ;  /* 0x0000000000017941 */ /* 0x000fea0003800000 */
.L_x_56:
        /* <DEDUP_REMOVED lines=10> */
.L_x_59:
[----:B------:R-:W-:Y:S05]  /*2c30*/  BSYNC B1 ;  /* 0x0000000000017941 */ /* 0x000fea0003800000 */
.L_x_58:
        /* <DEDUP_REMOVED lines=10> */
.L_x_61:
[----:B------:R-:W-:Y:S05]  /*2ce0*/  BSYNC B1 ;  /* 0x0000000000017941 */ /* 0x000fea0003800000 */
.L_x_60:
        /* <DEDUP_REMOVED lines=9> */
.L_x_63:
[----:B------:R-:W-:Y:S05]  /*2d80*/  BSYNC B1 ;  /* 0x0000000000017941 */ /* 0x000fea0003800000 */
.L_x_62:
        /* <DEDUP_REMOVED lines=9> */
.L_x_65:
[----:B------:R-:W-:Y:S05]  /*2e20*/  BSYNC B1 ;  /* 0x0000000000017941 */ /* 0x000fea0003800000 */
.L_x_64:
        /* <DEDUP_REMOVED lines=10> */
.L_x_67:
[----:B------:R-:W-:Y:S05]  /*2ed0*/  BSYNC B1 ;  /* 0x0000000000017941 */ /* 0x000fea0003800000 */
.L_x_66:
        /* <DEDUP_REMOVED lines=10> */
.L_x_69:
[----:B------:R-:W-:Y:S05]  /*2f80*/  BSYNC B1 ;  /* 0x0000000000017941 */ /* 0x000fea0003800000 */
.L_x_68:
        /* <DEDUP_REMOVED lines=9> */
.L_x_71:
[----:B------:R-:W-:Y:S05]  /*3020*/  BSYNC B1 ;  /* 0x0000000000017941 */ /* 0x000fea0003800000 */
.L_x_70:
        /* <DEDUP_REMOVED lines=9> */
.L_x_73:
[----:B------:R-:W-:Y:S05]  /*30c0*/  BSYNC B1 ;  /* 0x0000000000017941 */ /* 0x000fea0003800000 */
.L_x_72:
        /* <DEDUP_REMOVED lines=10> */
.L_x_75:
[----:B------:R-:W-:Y:S05]  /*3170*/  BSYNC B1 ;  /* 0x0000000000017941 */ /* 0x000fea0003800000 */
.L_x_74:
        /* <DEDUP_REMOVED lines=10> */
.L_x_77:
[----:B------:R-:W-:Y:S05]  /*3220*/  BSYNC B1 ;  /* 0x0000000000017941 */ /* 0x000fea0003800000 */
.L_x_76:
        /* <DEDUP_REMOVED lines=9> */
.L_x_79:
[----:B------:R-:W-:Y:S05]  /*32c0*/  BSYNC B1 ;  /* 0x0000000000017941 */ /* 0x000fea0003800000 */
.L_x_78:
        /* <DEDUP_REMOVED lines=9> */
.L_x_81:
[----:B------:R-:W-:Y:S05]  /*3360*/  BSYNC B1 ;  /* 0x0000000000017941 */ /* 0x000fea0003800000 */
.L_x_80:
        /* <DEDUP_REMOVED lines=10> */
.L_x_83:
[----:B------:R-:W-:Y:S05]  /*3410*/  BSYNC B1 ;  /* 0x0000000000017941 */ /* 0x000fea0003800000 */
.L_x_82:
        /* <DEDUP_REMOVED lines=10> */
.L_x_85:
[----:B------:R-:W-:Y:S05]  /*34c0*/  BSYNC B1 ;  /* 0x0000000000017941 */ /* 0x000fea0003800000 */
.L_x_84:
        /* <DEDUP_REMOVED lines=9> */
.L_x_87:
[----:B------:R-:W-:Y:S05]  /*3560*/  BSYNC B1 ;  /* 0x0000000000017941 */ /* 0x000fea0003800000 */
.L_x_86:
        /* <DEDUP_REMOVED lines=9> */
.L_x_89:
[----:B------:R-:W-:Y:S05]  /*3600*/  BSYNC B1 ;  /* 0x0000000000017941 */ /* 0x000fea0003800000 */
.L_x_88:
        /* <DEDUP_REMOVED lines=10> */
.L_x_91:
[----:B------:R-:W-:Y:S05]  /*36b0*/  BSYNC B1 ;  /* 0x0000000000017941 */ /* 0x000fea0003800000 */
.L_x_90:
[----:B0----5:R-:W-:Y:S01]  /*36c0*/  IMAD.U32 R2, R19, 0x10000, RZ ;  /* 0x0001000013027824 */ /* 0x021fe200078e00ff */
[----:B------:R-:W-:Y:S01]  /*36d0*/  ISETP.GT.AND P0, PT, R3, 0x39, PT ;  /* 0x000000390300780c */ /* 0x000fe20003f04270 */
[----:B------:R-:W-:Y:S01]  /*36e0*/  @P2 IMAD.MOV.U32 R3, RZ, RZ, R7 ;  /* 0x000000ffff032224 */ /* 0x000fe200078e0007 */
[----:B------:R-:W-:Y:S01]  /*36f0*/  BSSY B1, `(.L_x_92) ;  /* 0x0000009000017945 */ /* 0x000fe20003800000 */
[----:B------:R-:W-:Y:S01]  /*3700*/  FMUL R13, R2, R59 ;  /* 0x0000003b020d7220 */ /* 0x000fe20000400000 */
[----:B------:R-:W-:Y:S01]  /*3710*/  @P2 IMAD.MOV.U32 R2, RZ, RZ, R6 ;  /* 0x000000ffff022224 */ /* 0x000fe200078e0006 */
[----:B------:R-:W-:Y:S02]  /*3720*/  ISETP.GT.AND P3, PT, R0, RZ, P0 ;  /* 0x000000ff0000720c */ /* 0x000fe40000764270 */
[----:B------:R-:W-:-:S05]  /*3730*/  FFMA R13, R52, R58, R13 ;  /* 0x0000003a340d7223 */ /* 0x000fca000000000d */
[----:B------:R-:W-:-:S05]  /*3740*/  F2FP.BF16.F32.PACK_AB R13, RZ, R13 ;  /* 0x0000000dff0d723e */ /* 0x000fca00000010ff */
[----:B------:R0:W-:Y:S01]  /*3750*/  @P2 STG.E.U16 desc[UR36][R2.64+0x70], R13 ;  /* 0x0000700d02002986 */ /* 0x0001e2000c101524 */
[----:B------:R-:W-:Y:S05]  /*3760*/  @!P3 BRA `(.L_x_93) ;  /* 0x000000000004b947 */ /* 0x000fea0003800000 */
[----:B------:R0:W5:Y:S02]  /*3770*/  LDG.E.LTC128B.U16 R19, desc[UR36][R4.64+0x72] ;  /* 0x0000722404137981 */ /* 0x000164000c1e1520 */
.L_x_93:
[----:B------:R-:W-:Y:S05]  /*3780*/  BSYNC B1 ;  /* 0x0000000000017941 */ /* 0x000fea0003800000 */
.L_x_92:
        /* <DEDUP_REMOVED lines=9> */
.L_x_95:
[----:B------:R-:W-:Y:S05]  /*3820*/  BSYNC B1 ;  /* 0x0000000000017941 */ /* 0x000fea0003800000 */
.L_x_94:
[----:B0----5:R-:W-:Y:S01]  /*3830*/  IMAD.U32 R2, R19, 0x10000, RZ ;  /* 0x0001000013027824 */ /* 0x021fe200078e00ff */
[----:B------:R-:W-:Y:S01]  /*3840*/  ISETP.GT.AND P0, PT, R0, 0x8, P0 ;  /* 0x000000080000780c */ /* 0x000fe20000704270 */
[----:B------:R-:W-:Y:S02]  /*3850*/  BSSY B1, `(.L_x_96) ;  /* 0x000000a000017945 */ /* 0x000fe40003800000 */
[----:B------:R-:W-:Y:S01]  /*3860*/  FMUL R3, R2, R59 ;  /* 0x0000003b02037220 */ /* 0x000fe20000400000 */
[----:B------:R-:W-:-:S03]  /*3870*/  @P1 IMAD.MOV.U32 R2, RZ, RZ, R10 ;  /* 0x000000ffff021224 */ /* 0x000fc600078e000a */
[----:B------:R-:W-:-:S05]  /*3880*/  FFMA R3, R54, R58, R3 ;  /* 0x0000003a36037223 */ /* 0x000fca0000000003 */
[----:B------:R-:W-:-:S04]  /*3890*/  F2FP.BF16.F32.PACK_AB R3, RZ, R3 ;  /* 0x00000003ff03723e */ /* 0x000fc800000010ff */
[----:B----4-:R-:W-:Y:S01]  /*38a0*/  PRMT R4, R3, 0x7610, R4 ;  /* 0x0000761003047816 */ /* 0x010fe20000000004 */
[----:B------:R-:W-:-:S05]  /*38b0*/  @P1 IMAD.MOV.U32 R3, RZ, RZ, R11 ;  /* 0x000000ffff031224 */ /* 0x000fca00078e000b */
[----:B------:R0:W-:Y:S01]  /*38c0*/  @P1 STG.E.U16 desc[UR36][R2.64+0x70], R4 ;  /* 0x0000700402001986 */ /* 0x0001e2000c101524 */
[----:B------:R-:W-:Y:S05]  /*38d0*/  @!P0 BRA `(.L_x_97) ;  /* 0x0000000000048947 */ /* 0x000fea0003800000 */
[----:B------:R4:W5:Y:S02]  /*38e0*/  LDG.E.LTC128B.U16 R19, desc[UR36][R8.64+0x72] ;  /* 0x0000722408137981 */ /* 0x000964000c1e1520 */
.L_x_97:
[----:B------:R-:W-:Y:S05]  /*38f0*/  BSYNC B1 ;  /* 0x0000000000017941 */ /* 0x000fea0003800000 */
.L_x_96:
[----:B------:R-:W-:Y:S05]  /*3900*/  @!P0 BRA `(.L_x_98) ;  /* 0x0000000800a88947 */ /* 0x000fea0003800000 */
[----:B-----5:R-:W-:-:S04]  /*3910*/  IMAD.U32 R0, R19, 0x10000, RZ ;  /* 0x0001000013007824 */ /* 0x020fc800078e00ff */
[----:B------:R-:W-:-:S04]  /*3920*/  FMUL R0, R0, R59 ;  /* 0x0000003b00007220 */ /* 0x000fc80000400000 */
[----:B------:R-:W-:-:S05]  /*3930*/  FFMA R0, R55, R58, R0 ;  /* 0x0000003a37007223 */ /* 0x000fca0000000000 */
[----:B------:R-:W-:-:S05]  /*3940*/  F2FP.BF16.F32.PACK_AB R0, RZ, R0 ;  /* 0x00000000ff00723e */ /* 0x000fca00000010ff */
[----:B------:R0:W-:Y:S01]  /*3950*/  STG.E.U16 desc[UR36][R10.64+0x72], R0 ;  /* 0x000072000a007986 */ /* 0x0001e2000c101524 */
[----:B------:R-:W-:Y:S05]  /*3960*/  BRA `(.L_x_98) ;  /* 0x0000000800907947 */ /* 0x000fea0003800000 */
.L_x_37:
[----:B------:R-:W-:Y:S01]  /*3970*/  ISETP.GT.AND P0, PT, R3, 0x1, PT ;  /* 0x000000010300780c */ /* 0x000fe20003f04270 */
[----:B------:R-:W-:Y:S01]  /*3980*/  ULDC.64 UR4, c[0x0][0x5c0] ;  /* 0x0001700000047ab9 */ /* 0x000fe20000000a00 */
[-C--:B------:R-:W-:Y:S01]  /*3990*/  FMUL R24, R24, R58.reuse ;  /* 0x0000003a18187220 */ /* 0x080fe20000400000 */
[-C--:B------:R-:W-:Y:S01]  /*39a0*/  FMUL R25, R25, R58.reuse ;  /* 0x0000003a19197220 */ /* 0x080fe20000400000 */
[----:B------:R-:W-:Y:S01]  /*39b0*/  ISETP.GT.AND P3, PT, R0, RZ, P0 ;  /* 0x000000ff0000720c */ /* 0x000fe20000764270 */
[-C--:B------:R-:W-:Y:S01]  /*39c0*/  FMUL R26, R26, R58.reuse ;  /* 0x0000003a1a1a7220 */ /* 0x080fe20000400000 */
[----:B------:R-:W-:Y:S01]  /*39d0*/  LEA R4, P4, R70, UR4, 0x1 ;  /* 0x0000000446047c11 */ /* 0x000fe2000f8808ff */
[----:B------:R-:W-:Y:S01]  /*39e0*/  FMUL R27, R27, R58 ;  /* 0x0000003a1b1b7220 */ /* 0x000fe20000400000 */
[----:B------:R-:W-:Y:S01]  /*39f0*/  F2FP.BF16.F32.PACK_AB R24, RZ, R24 ;  /* 0x00000018ff18723e */ /* 0x000fe200000010ff */
[-C--:B------:R-:W-:Y:S01]  /*3a00*/  FMUL R28, R28, R58.reuse ;  /* 0x0000003a1c1c7220 */ /* 0x080fe20000400000 */
[----:B------:R-:W-:Y:S01]  /*3a10*/  LEA.HI.X R5, R70, UR5, R7, 0x1, P4 ;  /* 0x0000000546057c11 */ /* 0x000fe2000a0f0c07 */
[-C--:B------:R-:W-:Y:S01]  /*3a20*/  FMUL R29, R29, R58.reuse ;  /* 0x0000003a1d1d7220 */ /* 0x080fe20000400000 */
[----:B------:R-:W-:Y:S01]  /*3a30*/  F2FP.BF16.F32.PACK_AB R25, RZ, R25 ;  /* 0x00000019ff19723e */ /* 0x000fe200000010ff */
[-C--:B------:R-:W-:Y:S01]  /*3a40*/  FMUL R30, R30, R58.reuse ;  /* 0x0000003a1e1e7220 */ /* 0x080fe20000400000 */
[----:B------:R-:W-:Y:S01]  /*3a50*/  SHF.L.U64.HI R77, R76, 0x4, R77 ;  /* 0x000000044c4d7819 */ /* 0x000fe2000001024d */
[----:B------:R-:W-:Y:S01]  /*3a60*/  @P1 STG.E.U16 desc[UR36][R4.64], R24 ;  /* 0x0000001804001986 */ /* 0x000fe2000c101524 */
[----:B------:R-:W-:Y:S01]  /*3a70*/  ISETP.GT.AND P1, PT, R3, 0x8, PT ;  /* 0x000000080300780c */ /* 0x000fe20003f24270 */
[----:B------:R-:W-:Y:S01]  /*3a80*/  FMUL R31, R31, R58 ;  /* 0x0000003a1f1f7220 */ /* 0x000fe20000400000 */
[----:B------:R-:W-:Y:S01]  /*3a90*/  ISETP.GT.AND P4, PT, R0, 0x8, P0 ;  /* 0x000000080000780c */ /* 0x000fe20000784270 */
[----:B------:R-:W-:Y:S01]  /*3aa0*/  @P3 STG.E.U16 desc[UR36][R4.64+0x2], R25 ;  /* 0x0000021904003986 */ /* 0x000fe2000c101524 */
[----:B------:R-:W-:Y:S01]  /*3ab0*/  LEA R6, P3, R76, R4, 0x4 ;  /* 0x000000044c067211 */ /* 0x000fe200078620ff */
[-C--:B------:R-:W-:Y:S01]  /*3ac0*/  FMUL R32, R32, R58.reuse ;  /* 0x0000003a20207220 */ /* 0x080fe20000400000 */
[C---:B------:R-:W-:Y:S01]  /*3ad0*/  ISETP.GT.AND P2, PT, R0.reuse, 0x8, P2 ;  /* 0x000000080000780c */ /* 0x040fe20001744270 */
[-C--:B------:R-:W-:Y:S01]  /*3ae0*/  FMUL R33, R33, R58.reuse ;  /* 0x0000003a21217220 */ /* 0x080fe20000400000 */
[----:B------:R-:W-:Y:S01]  /*3af0*/  ISETP.GT.AND P0, PT, R3, 0x9, PT ;  /* 0x000000090300780c */ /* 0x000fe20003f04270 */
[----:B------:R-:W-:Y:S01]  /*3b00*/  IMAD.X R7, R77, 0x1, R5, P3 ;  /* 0x000000014d077824 */ /* 0x000fe200018e0605 */
[----:B------:R-:W-:Y:S01]  /*3b10*/  ISETP.GT.AND P5, PT, R0, RZ, P1 ;  /* 0x000000ff0000720c */ /* 0x000fe20000fa4270 */
[-C--:B------:R-:W-:Y:S01]  /*3b20*/  FMUL R34, R34, R58.reuse ;  /* 0x0000003a22227220 */ /* 0x080fe20000400000 */
[----:B------:R-:W-:Y:S01]  /*3b30*/  ISETP.GT.AND P3, PT, R0, RZ, P0 ;  /* 0x000000ff0000720c */ /* 0x000fe20000764270 */
[----:B------:R-:W-:Y:S01]  /*3b40*/  FMUL R35, R35, R58 ;  /* 0x0000003a23237220 */ /* 0x000fe20000400000 */
[----:B------:R-:W-:Y:S01]  /*3b50*/  F2FP.BF16.F32.PACK_AB R26, RZ, R26 ;  /* 0x0000001aff1a723e */ /* 0x000fe200000010ff */
[-C--:B------:R-:W-:Y:S01]  /*3b60*/  FMUL R36, R36, R58.reuse ;  /* 0x0000003a24247220 */ /* 0x080fe20000400000 */
[----:B------:R-:W-:Y:S01]  /*3b70*/  F2FP.BF16.F32.PACK_AB R27, RZ, R27 ;  /* 0x0000001bff1b723e */ /* 0x000fe200000010ff */
[----:B------:R-:W-:Y:S01]  /*3b80*/  FMUL R37, R37, R58 ;  /* 0x0000003a25257220 */ /* 0x000fe20000400000 */
[----:B------:R-:W-:Y:S01]  /*3b90*/  F2FP.BF16.F32.PACK_AB R28, RZ, R28 ;  /* 0x0000001cff1c723e */ /* 0x000fe200000010ff */
[----:B------:R-:W-:Y:S01]  /*3ba0*/  @P2 STG.E.U16 desc[UR36][R6.64], R26 ;  /* 0x0000001a06002986 */ /* 0x000fe2000c101524 */
[----:B------:R-:W-:Y:S01]  /*3bb0*/  F2FP.BF16.F32.PACK_AB R29, RZ, R29 ;  /* 0x0000001dff1d723e */ /* 0x000fe200000010ff */
[-C--:B------:R-:W-:Y:S01]  /*3bc0*/  FMUL R38, R38, R58.reuse ;  /* 0x0000003a26267220 */ /* 0x080fe20000400000 */
[C---:B------:R-:W-:Y:S01]  /*3bd0*/  ISETP.GT.AND P2, PT, R0.reuse, 0x8, P1 ;  /* 0x000000080000780c */ /* 0x040fe20000f44270 */
[----:B------:R-:W-:Y:S01]  /*3be0*/  @P4 STG.E.U16 desc[UR36][R6.64+0x2], R27 ;  /* 0x0000021b06004986 */ /* 0x000fe2000c101524 */
[----:B------:R-:W-:Y:S01]  /*3bf0*/  ISETP.GT.AND P1, PT, R3, 0x10, PT ;  /* 0x000000100300780c */ /* 0x000fe20003f24270 */
[----:B------:R-:W-:Y:S01]  /*3c00*/  FMUL R39, R39, R58 ;  /* 0x0000003a27277220 */ /* 0x000fe20000400000 */
[----:B------:R-:W-:Y:S01]  /*3c10*/  F2FP.BF16.F32.PACK_AB R30, RZ, R30 ;  /* 0x0000001eff1e723e */ /* 0x000fe200000010ff */
[----:B------:R-:W-:Y:S01]  /*3c20*/  @P5 STG.E.U16 desc[UR36][R4.64+0x10], R28 ;  /* 0x0000101c04005986 */ /* 0x000fe2000c101524 */
[----:B------:R-:W-:Y:S01]  /*3c30*/  ISETP.GT.AND P4, PT, R0, RZ, P1 ;  /* 0x000000ff0000720c */ /* 0x000fe20000f84270 */
[-C--:B------:R-:W-:Y:S01]  /*3c40*/  FMUL R40, R40, R58.reuse ;  /* 0x0000003a28287220 */ /* 0x080fe20000400000 */
[----:B------:R-:W-:Y:S01]  /*3c50*/  F2FP.BF16.F32.PACK_AB R31, RZ, R31 ;  /* 0x0000001fff1f723e */ /* 0x000fe200000010ff */
[----:B------:R-:W-:Y:S01]  /*3c60*/  @P3 STG.E.U16 desc[UR36][R4.64+0x12], R29 ;  /* 0x0000121d04003986 */ /* 0x000fe2000c101524 */
[----:B------:R-:W-:Y:S01]  /*3c70*/  ISETP.GT.AND P3, PT, R0, 0x8, P0 ;  /* 0x000000080000780c */ /* 0x000fe20000764270 */
[----:B------:R-:W-:Y:S01]  /*3c80*/  FMUL R41, R41, R58 ;  /* 0x0000003a29297220 */ /* 0x000fe20000400000 */
[----:B------:R-:W-:Y:S01]  /*3c90*/  ISETP.GT.AND P0, PT, R3, 0x11, PT ;  /* 0x000000110300780c */ /* 0x000fe20003f04270 */
[----:B------:R-:W-:Y:S01]  /*3ca0*/  @P2 STG.E.U16 desc[UR36][R6.64+0x10], R30 ;  /* 0x0000101e06002986 */ /* 0x000fe2000c101524 */
[----:B------:R-:W-:Y:S01]  /*3cb0*/  F2FP.BF16.F32.PACK_AB R32, RZ, R32 ;  /* 0x00000020ff20723e */ /* 0x000fe200000010ff */
[-C--:B------:R-:W-:Y:S01]  /*3cc0*/  FMUL R42, R42, R58.reuse ;  /* 0x0000003a2a2a7220 */ /* 0x080fe20000400000 */
[C---:B------:R-:W-:Y:S01]  /*3cd0*/  ISETP.GT.AND P5, PT, R0.reuse, RZ, P0 ;  /* 0x000000ff0000720c */ /* 0x040fe200007a4270 */
[-C--:B------:R-:W-:Y:S01]  /*3ce0*/  FMUL R43, R43, R58.reuse ;  /* 0x0000003a2b2b7220 */ /* 0x080fe20000400000 */
[----:B------:R-:W-:Y:S01]  /*3cf0*/  ISETP.GT.AND P2, PT, R0, 0x8, P1 ;  /* 0x000000080000780c */ /* 0x000fe20000f44270 */
[-C--:B------:R-:W-:Y:S01]  /*3d00*/  FMUL R44, R44, R58.reuse ;  /* 0x0000003a2c2c7220 */ /* 0x080fe20000400000 */
[----:B------:R-:W-:Y:S01]  /*3d10*/  ISETP.GT.AND P1, PT, R3, 0x18, PT ;  /* 0x000000180300780c */ /* 0x000fe20003f24270 */
[-C--:B------:R-:W-:Y:S01]  /*3d20*/  FMUL R45, R45, R58.reuse ;  /* 0x0000003a2d2d7220 */ /* 0x080fe20000400000 */
[----:B------:R-:W-:Y:S01]  /*3d30*/  F2FP.BF16.F32.PACK_AB R33, RZ, R33 ;  /* 0x00000021ff21723e */ /* 0x000fe200000010ff */
[----:B------:R-:W-:Y:S01]  /*3d40*/  @P3 STG.E.U16 desc[UR36][R6.64+0x12], R31 ;  /* 0x0000121f06003986 */ /* 0x000fe2000c101524 */
[----:B------:R-:W-:Y:S01]  /*3d50*/  ISETP.GT.AND P3, PT, R0, 0x8, P0 ;  /* 0x000000080000780c */ /* 0x000fe20000764270 */
[-C--:B------:R-:W-:Y:S01]  /*3d60*/  FMUL R46, R46, R58.reuse ;  /* 0x0000003a2e2e7220 */ /* 0x080fe20000400000 */
[----:B------:R-:W-:Y:S01]  /*3d70*/  ISETP.GT.AND P0, PT, R3, 0x19, PT ;  /* 0x000000190300780c */ /* 0x000fe20003f04270 */
[----:B------:R-:W-:Y:S01]  /*3d80*/  @P4 STG.E.U16 desc[UR36][R4.64+0x20], R32 ;  /* 0x0000202004004986 */ /* 0x000fe2000c101524 */
[C---:B------:R-:W-:Y:S01]  /*3d90*/  ISETP.GT.AND P4, PT, R0.reuse, RZ, P1 ;  /* 0x000000ff0000720c */ /* 0x040fe20000f84270 */
[----:B------:R-:W-:Y:S01]  /*3da0*/  FMUL R47, R47, R58 ;  /* 0x0000003a2f2f7220 */ /* 0x000fe20000400000 */
[----:B------:R-:W-:Y:S01]  /*3db0*/  F2FP.BF16.F32.PACK_AB R34, RZ, R34 ;  /* 0x00000022ff22723e */ /* 0x000fe200000010ff */
[----:B------:R-:W-:Y:S01]  /*3dc0*/  @P5 STG.E.U16 desc[UR36][R4.64+0x22], R33 ;  /* 0x0000222104005986 */ /* 0x000fe2000c101524 */
[----:B------:R-:W-:Y:S01]  /*3dd0*/  ISETP.GT.AND P5, PT, R0, RZ, P0 ;  /* 0x000000ff0000720c */ /* 0x000fe200007a4270 */
[----:B------:R-:W-:Y:S01]  /*3de0*/  FMUL R48, R48, R58 ;  /* 0x0000003a30307220 */ /* 0x000fe20000400000 */
[----:B------:R-:W-:Y:S01]  /*3df0*/  F2FP.BF16.F32.PACK_AB R35, RZ, R35 ;  /* 0x00000023ff23723e */ /* 0x000fe200000010ff */
[----:B------:R-:W-:Y:S01]  /*3e00*/  @P2 STG.E.U16 desc[UR36][R6.64+0x20], R34 ;  /* 0x0000202206002986 */ /* 0x000fe2000c101524 */
[----:B------:R-:W-:Y:S01]  /*3e10*/  F2FP.BF16.F32.PACK_AB R36, RZ, R36 ;  /* 0x00000024ff24723e */ /* 0x000fe200000010ff */
[-C--:B------:R-:W-:Y:S01]  /*3e20*/  FMUL R49, R49, R58.reuse ;  /* 0x0000003a31317220 */ /* 0x080fe20000400000 */
[----:B------:R-:W-:Y:S01]  /*3e30*/  ISETP.GT.AND P2, PT, R0, 0x8, P1 ;  /* 0x000000080000780c */ /* 0x000fe20000f44270 */
[----:B------:R-:W-:Y:S01]  /*3e40*/  @P3 STG.E.U16 desc[UR36][R6.64+0x22], R35 ;  /* 0x0000222306003986 */ /* 0x000fe2000c101524 */
[----:B------:R-:W-:Y:S01]  /*3e50*/  ISETP.GT.AND P1, PT, R3, 0x20, PT ;  /* 0x000000200300780c */ /* 0x000fe20003f24270 */
[-C--:B------:R-:W-:Y:S01]  /*3e60*/  FMUL R50, R50, R58.reuse ;  /* 0x0000003a32327220 */ /* 0x080fe20000400000 */
[----:B------:R-:W-:Y:S01]  /*3e70*/  F2FP.BF16.F32.PACK_AB R37, RZ, R37 ;  /* 0x00000025ff25723e */ /* 0x000fe200000010ff */
[----:B------:R-:W-:Y:S01]  /*3e80*/  @P4 STG.E.U16 desc[UR36][R4.64+0x30], R36 ;  /* 0x0000302404004986 */ /* 0x000fe2000c101524 */
[C---:B------:R-:W-:Y:S01]  /*3e90*/  ISETP.GT.AND P3, PT, R0.reuse, 0x8, P0 ;  /* 0x000000080000780c */ /* 0x040fe20000764270 */
[-C--:B------:R-:W-:Y:S01]  /*3ea0*/  FMUL R51, R51, R58.reuse ;  /* 0x0000003a33337220 */ /* 0x080fe20000400000 */
[----:B------:R-:W-:Y:S01]  /*3eb0*/  ISETP.GT.AND P0, PT, R3, 0x21, PT ;  /* 0x000000210300780c */ /* 0x000fe20003f04270 */
[----:B------:R-:W-:Y:S01]  /*3ec0*/  @P5 STG.E.U16 desc[UR36][R4.64+0x32], R37 ;  /* 0x0000322504005986 */ /* 0x000fe2000c101524 */
        /* <DEDUP_REMOVED lines=10> */
[----:B------:R-:W-:-:S02]  /*3f70*/  F2FP.BF16.F32.PACK_AB R41, RZ, R41 ;  /* 0x00000029ff29723e */ /* 0x000fc400000010ff */
[C---:B------:R-:W-:Y:S01]  /*3f80*/  ISETP.GT.AND P1, PT, R0.reuse, 0x8, P1 ;  /* 0x000000080000780c */ /* 0x040fe20000f24270 */
[----:B------:R-:W-:Y:S01]  /*3f90*/  @P3 STG.E.U16 desc[UR36][R6.64+0x32], R39 ;  /* 0x0000322706003986 */ /* 0x000fe2000c101524 */
[C---:B------:R-:W-:Y:S02]  /*3fa0*/  ISETP.GT.AND P2, PT, R0.reuse, 0x8, P0 ;  /* 0x000000080000780c */ /* 0x040fe40000744270 */
[C---:B------:R-:W-:Y:S01]  /*3fb0*/  ISETP.GT.AND P0, PT, R3.reuse, 0x29, PT ;  /* 0x000000290300780c */ /* 0x040fe20003f04270 */
[----:B------:R-:W-:Y:S01]  /*3fc0*/  @P4 STG.E.U16 desc[UR36][R4.64+0x40], R40 ;  /* 0x0000402804004986 */ /* 0x000fe2000c101524 */
[----:B------:R-:W-:Y:S02]  /*3fd0*/  ISETP.GT.AND P4, PT, R3, 0x28, PT ;  /* 0x000000280300780c */ /* 0x000fe40003f84270 */
[----:B------:R-:W-:Y:S01]  /*3fe0*/  F2FP.BF16.F32.PACK_AB R42, RZ, R42 ;  /* 0x0000002aff2a723e */ /* 0x000fe200000010ff */
[----:B------:R-:W-:Y:S01]  /*3ff0*/  @P5 STG.E.U16 desc[UR36][R4.64+0x42], R41 ;  /* 0x0000422904005986 */ /* 0x000fe2000c101524 */
[----:B------:R-:W-:-:S02]  /*4000*/  ISETP.GT.AND P5, PT, R0, RZ, P4 ;  /* 0x000000ff0000720c */ /* 0x000fc400027a4270 */
[C---:B------:R-:W-:Y:S01]  /*4010*/  ISETP.GT.AND P3, PT, R0.reuse, RZ, P0 ;  /* 0x000000ff0000720c */ /* 0x040fe20000764270 */
[----:B------:R-:W-:Y:S01]  /*4020*/  @P1 STG.E.U16 desc[UR36][R6.64+0x40], R42 ;  /* 0x0000402a06001986 */ /* 0x000fe2000c101524 */
[----:B------:R-:W-:Y:S02]  /*4030*/  F2FP.BF16.F32.PACK_AB R43, RZ, R43 ;  /* 0x0000002bff2b723e */ /* 0x000fe400000010ff */
[----:B------:R-:W-:Y:S02]  /*4040*/  F2FP.BF16.F32.PACK_AB R44, RZ, R44 ;  /* 0x0000002cff2c723e */ /* 0x000fe400000010ff */
[C---:B------:R-:W-:Y:S01]  /*4050*/  ISETP.GT.AND P4, PT, R0.reuse, 0x8, P4 ;  /* 0x000000080000780c */ /* 0x040fe20002784270 */
[----:B------:R-:W-:Y:S01]  /*4060*/  @P2 STG.E.U16 desc[UR36][R6.64+0x42], R43 ;  /* 0x0000422b06002986 */ /* 0x000fe2000c101524 */
[----:B------:R-:W-:Y:S02]  /*4070*/  F2FP.BF16.F32.PACK_AB R45, RZ, R45 ;  /* 0x0000002dff2d723e */ /* 0x000fe400000010ff */
[----:B------:R-:W-:Y:S01]  /*4080*/  ISETP.GT.AND P2, PT, R3, 0x31, PT ;  /* 0x000000310300780c */ /* 0x000fe20003f44270 */
[----:B------:R-:W-:Y:S01]  /*4090*/  @P5 STG.E.U16 desc[UR36][R4.64+0x50], R44 ;  /* 0x0000502c04005986 */ /* 0x000fe2000c101524 */
[----:B------:R-:W-:-:S02]  /*40a0*/  ISETP.GT.AND P5, PT, R0, 0x8, P0 ;  /* 0x000000080000780c */ /* 0x000fc400007a4270 */
[C---:B------:R-:W-:Y:S01]  /*40b0*/  ISETP.GT.AND P1, PT, R3.reuse, 0x38, PT ;  /* 0x000000380300780c */ /* 0x040fe20003f24270 */
[----:B------:R-:W-:Y:S01]  /*40c0*/  @P3 STG.E.U16 desc[UR36][R4.64+0x52], R45 ;  /* 0x0000522d04003986 */ /* 0x000fe2000c101524 */
[C---:B------:R-:W-:Y:S02]  /*40d0*/  ISETP.GT.AND P3, PT, R3.reuse, 0x30, PT ;  /* 0x000000300300780c */ /* 0x040fe40003f64270 */
[----:B------:R-:W-:Y:S01]  /*40e0*/  ISETP.GT.AND P0, PT, R3, 0x39, PT ;  /* 0x000000390300780c */ /* 0x000fe20003f04270 */
[----:B------:R-:W-:Y:S01]  /*40f0*/  @P4 IMAD.MOV.U32 R2, RZ, RZ, R6 ;  /* 0x000000ffff024224 */ /* 0x000fe200078e0006 */
[----:B------:R-:W-:Y:S01]  /*4100*/  F2FP.BF16.F32.PACK_AB R46, RZ, R46 ;  /* 0x0000002eff2e723e */ /* 0x000fe200000010ff */
[----:B------:R-:W-:Y:S01]  /*4110*/  @P4 IMAD.MOV.U32 R3, RZ, RZ, R7 ;  /* 0x000000ffff034224 */ /* 0x000fe200078e0007 */
[----:B------:R-:W-:Y:S02]  /*4120*/  F2FP.BF16.F32.PACK_AB R47, RZ, R47 ;  /* 0x0000002fff2f723e */ /* 0x000fe400000010ff */
[----:B------:R-:W-:-:S02]  /*4130*/  F2FP.BF16.F32.PACK_AB R48, RZ, R48 ;  /* 0x00000030ff30723e */ /* 0x000fc400000010ff */
[----:B------:R1:W-:Y:S01]  /*4140*/  @P4 STG.E.U16 desc[UR36][R2.64+0x50], R46 ;  /* 0x0000502e02004986 */ /* 0x0003e2000c101524 */
[C---:B------:R-:W-:Y:S02]  /*4150*/  ISETP.GT.AND P4, PT, R0.reuse, RZ, P2 ;  /* 0x000000ff0000720c */ /* 0x040fe40001784270 */
[----:B------:R-:W-:Y:S02]  /*4160*/  F2FP.BF16.F32.PACK_AB R49, RZ, R49 ;  /* 0x00000031ff31723e */ /* 0x000fe400000010ff */
[----:B------:R-:W-:Y:S02]  /*4170*/  ISETP.GT.AND P2, PT, R0, 0x8, P2 ;  /* 0x000000080000780c */ /* 0x000fe40001744270 */
[----:B------:R-:W-:Y:S02]  /*4180*/  F2FP.BF16.F32.PACK_AB R50, RZ, R50 ;  /* 0x00000032ff32723e */ /* 0x000fe400000010ff */
[----:B------:R-:W-:Y:S02]  /*4190*/  F2FP.BF16.F32.PACK_AB R51, RZ, R51 ;  /* 0x00000033ff33723e */ /* 0x000fe400000010ff */
[----:B------:R-:W-:Y:S01]  /*41a0*/  F2FP.BF16.F32.PACK_AB R52, RZ, R52 ;  /* 0x00000034ff34723e */ /* 0x000fe200000010ff */
[----:B-1----:R-:W-:Y:S01]  /*41b0*/  @P5 IMAD.MOV.U32 R2, RZ, RZ, R6 ;  /* 0x000000ffff025224 */ /* 0x002fe200078e0006 */
[----:B------:R-:W-:Y:S01]  /*41c0*/  F2FP.BF16.F32.PACK_AB R53, RZ, R53 ;  /* 0x00000035ff35723e */ /* 0x000fe200000010ff */
[----:B------:R-:W-:Y:S01]  /*41d0*/  @P5 IMAD.MOV.U32 R3, RZ, RZ, R7 ;  /* 0x000000ffff035224 */ /* 0x000fe200078e0007 */
[----:B------:R-:W-:-:S02]  /*41e0*/  F2FP.BF16.F32.PACK_AB R54, RZ, R54 ;  /* 0x00000036ff36723e */ /* 0x000fc400000010ff */
[----:B------:R-:W-:Y:S02]  /*41f0*/  F2FP.BF16.F32.PACK_AB R55, RZ, R55 ;  /* 0x00000037ff37723e */ /* 0x000fe400000010ff */
[----:B------:R1:W-:Y:S01]  /*4200*/  @P5 STG.E.U16 desc[UR36][R2.64+0x52], R47 ;  /* 0x0000522f02005986 */ /* 0x0003e2000c101524 */
[C---:B------:R-:W-:Y:S02]  /*4210*/  ISETP.GT.AND P5, PT, R0.reuse, RZ, P3 ;  /* 0x000000ff0000720c */ /* 0x040fe40001fa4270 */
[----:B------:R-:W-:-:S11]  /*4220*/  ISETP.GT.AND P3, PT, R0, 0x8, P3 ;  /* 0x000000080000780c */ /* 0x000fd60001f64270 */
[----:B-1----:R-:W-:Y:S02]  /*4230*/  @P5 IMAD.MOV.U32 R2, RZ, RZ, R4 ;  /* 0x000000ffff025224 */ /* 0x002fe400078e0004 */
[----:B------:R-:W-:-:S05]  /*4240*/  @P5 IMAD.MOV.U32 R3, RZ, RZ, R5 ;  /* 0x000000ffff035224 */ /* 0x000fca00078e0005 */
[----:B------:R1:W-:Y:S01]  /*4250*/  @P5 STG.E.U16 desc[UR36][R2.64+0x60], R48 ;  /* 0x0000603002005986 */ /* 0x0003e2000c101524 */
[C---:B------:R-:W-:Y:S02]  /*4260*/  ISETP.GT.AND P5, PT, R0.reuse, RZ, P0 ;  /* 0x000000ff0000720c */ /* 0x040fe400007a4270 */
[----:B------:R-:W-:Y:S01]  /*4270*/  ISETP.GT.AND P0, PT, R0, 0x8, P0 ;  /* 0x000000080000780c */ /* 0x000fe20000704270 */
[----:B-1----:R-:W-:Y:S02]  /*4280*/  @P4 IMAD.MOV.U32 R2, RZ, RZ, R4 ;  /* 0x000000ffff024224 */ /* 0x002fe400078e0004 */
[----:B------:R-:W-:-:S05]  /*4290*/  @P4 IMAD.MOV.U32 R3, RZ, RZ, R5 ;  /* 0x000000ffff034224 */ /* 0x000fca00078e0005 */
[----:B------:R1:W-:Y:S01]  /*42a0*/  @P4 STG.E.U16 desc[UR36][R2.64+0x62], R49 ;  /* 0x0000623102004986 */ /* 0x0003e2000c101524 */
[C---:B------:R-:W-:Y:S02]  /*42b0*/  ISETP.GT.AND P4, PT, R0.reuse, RZ, P1 ;  /* 0x000000ff0000720c */ /* 0x040fe40000f84270 */
[----:B------:R-:W-:Y:S01]  /*42c0*/  ISETP.GT.AND P1, PT, R0, 0x8, P1 ;  /* 0x000000080000780c */ /* 0x000fe20000f24270 */
[----:B-1----:R-:W-:Y:S02]  /*42d0*/  @P3 IMAD.MOV.U32 R2, RZ, RZ, R6 ;  /* 0x000000ffff023224 */ /* 0x002fe400078e0006 */
[----:B------:R-:W-:-:S05]  /*42e0*/  @P3 IMAD.MOV.U32 R3, RZ, RZ, R7 ;  /* 0x000000ffff033224 */ /* 0x000fca00078e0007 */
[----:B------:R1:W-:Y:S02]  /*42f0*/  @P3 STG.E.U16 desc[UR36][R2.64+0x60], R50 ;  /* 0x0000603202003986 */ /* 0x0003e4000c101524 */
[----:B-1----:R-:W-:Y:S02]  /*4300*/  @P2 IMAD.MOV.U32 R2, RZ, RZ, R6 ;  /* 0x000000ffff022224 */ /* 0x002fe400078e0006 */
[----:B------:R-:W-:-:S05]  /*4310*/  @P2 IMAD.MOV.U32 R3, RZ, RZ, R7 ;  /* 0x000000ffff032224 */ /* 0x000fca00078e0007 */
[----:B------:R1:W-:Y:S02]  /*4320*/  @P2 STG.E.U16 desc[UR36][R2.64+0x62], R51 ;  /* 0x0000623302002986 */ /* 0x0003e4000c101524 */
[----:B-1----:R-:W-:Y:S02]  /*4330*/  @P4 IMAD.MOV.U32 R2, RZ, RZ, R4 ;  /* 0x000000ffff024224 */ /* 0x002fe400078e0004 */
[----:B------:R-:W-:-:S05]  /*4340*/  @P4 IMAD.MOV.U32 R3, RZ, RZ, R5 ;  /* 0x000000ffff034224 */ /* 0x000fca00078e0005 */
[----:B------:R1:W-:Y:S04]  /*4350*/  @P4 STG.E.U16 desc[UR36][R2.64+0x70], R52 ;  /* 0x0000703402004986 */ /* 0x0003e8000c101524 */
[----:B------:R2:W-:Y:S01]  /*4360*/  @P5 STG.E.U16 desc[UR36][R4.64+0x72], R53 ;  /* 0x0000723504005986 */ /* 0x0005e2000c101524 */
[----:B-1----:R-:W-:Y:S02]  /*4370*/  @P1 IMAD.MOV.U32 R2, RZ, RZ, R6 ;  /* 0x000000ffff021224 */ /* 0x002fe400078e0006 */
[----:B------:R-:W-:-:S05]  /*4380*/  @P1 IMAD.MOV.U32 R3, RZ, RZ, R7 ;  /* 0x000000ffff031224 */ /* 0x000fca00078e0007 */
[----:B------:R2:W-:Y:S04]  /*4390*/  @P1 STG.E.U16 desc[UR36][R2.64+0x70], R54 ;  /* 0x0000703602001986 */ /* 0x0005e8000c101524 */
[----:B------:R2:W-:Y:S02]  /*43a0*/  @P0 STG.E.U16 desc[UR36][R6.64+0x72], R55 ;  /* 0x0000723706000986 */ /* 0x0005e4000c101524 */
.L_x_98:
[----:B------:R-:W-:Y:S05]  /*43b0*/  BSYNC B0 ;  /* 0x0000000000007941 */ /* 0x000fea0003800000 */
.L_x_36:
[----:B0-2---:R-:W2:Y:S01]  /*43c0*/  LDL.64 R2, [R1] ;  /* 0x0000000001027983 */ /* 0x005ea20000100a00 */
[----:B------:R-:W-:Y:S01]  /*43d0*/  ULDC.64 UR4, c[0x0][0x650] ;  /* 0x0001940000047ab9 */ /* 0x000fe20000000a00 */
[----:B------:R0:W-:Y:S01]  /*43e0*/  SYNCS.ARRIVE.TRANS64.A1T0 RZ, [R66+UR47], RZ ;  /* 0x000000ff42ff79a7 */ /* 0x0001e2000810002f */
[----:B------:R-:W-:Y:S01]  /*43f0*/  PRMT R0, RZ, 0x7610, R0 ;  /* 0x00007610ff007816 */ /* 0x000fe20000000000 */
[----:B-----5:R-:W-:Y:S02]  /*4400*/  IMAD.MOV.U32 R19, RZ, RZ, -0x1 ;  /* 0xffffffffff137424 */ /* 0x020fe400078e00ff */
[----:B------:R-:W-:Y:S01]  /*4410*/  IMAD.MOV.U32 R22, RZ, RZ, -0x1 ;  /* 0xffffffffff167424 */ /* 0x000fe200078e00ff */
[----:B--2---:R-:W-:-:S04]  /*4420*/  LEA R18, P0, R2, R18, 0x1 ;  /* 0x0000001202127211 */ /* 0x004fc800078008ff */
[----:B------:R-:W-:Y:S01]  /*4430*/  LEA.HI.X R17, R2, R17, R23, 0x1, P0 ;  /* 0x0000001102117211 */ /* 0x000fe200000f0c17 */
[----:B------:R-:W-:Y:S01]  /*4440*/  IMAD.MOV.U32 R2, RZ, RZ, -0x1 ;  /* 0xffffffffff027424 */ /* 0x000fe200078e00ff */
[----:B------:R-:W-:-:S04]  /*4450*/  ISETP.GE.U32.AND P0, PT, R18, UR4, PT ;  /* 0x0000000412007c0c */ /* 0x000fc8000bf06070 */
[----:B------:R-:W-:-:S13]  /*4460*/  ISETP.GE.U32.AND.EX P0, PT, R17, UR5, PT, P0 ;  /* 0x0000000511007c0c */ /* 0x000fda000bf06100 */
[----:B0-----:R-:W-:Y:S05]  /*4470*/  @P0 BRA `(.L_x_99) ;  /* 0x0000000400700947 */ /* 0x001fea0003800000 */
[----:B-1----:R-:W0:Y:S01]  /*4480*/  S2R R10, SR_CTAID.X ;  /* 0x00000000000a7919 */ /* 0x002e220000002500 */
[----:B---34-:R-:W1:Y:S01]  /*4490*/  LDC.64 R8, c[0x0][0x628] ;  /* 0x00018a00ff087b82 */ /* 0x018e620000000a00 */
[----:B------:R-:W-:Y:S01]  /*44a0*/  ULDC UR4, c[0x0][0x150] ;  /* 0x0000540000047ab9 */ /* 0x000fe20000000800 */
[----:B------:R-:W-:Y:S01]  /*44b0*/  IMAD.MOV.U32 R6, RZ, RZ, R18 ;  /* 0x000000ffff067224 */ /* 0x000fe200078e0012 */
[----:B------:R-:W2:Y:S01]  /*44c0*/  S2R R20, SR_CTAID.Y ;  /* 0x0000000000147919 */ /* 0x000ea20000002600 */
[----:B------:R-:W-:-:S04]  /*44d0*/  IMAD.MOV.U32 R7, RZ, RZ, R17 ;  /* 0x000000ffff077224 */ /* 0x000fc800078e0011 */
[----:B------:R-:W3:Y:S08]  /*44e0*/  LDC R15, c[0x0][0x144] ;  /* 0x00005100ff0f7b82 */ /* 0x000ef00000000800 */
[----:B------:R-:W4:Y:S08]  /*44f0*/  LDC R0, c[0x0][0x630] ;  /* 0x00018c00ff007b82 */ /* 0x000f300000000800 */
[----:B------:R-:W2:Y:S01]  /*4500*/  LDC.64 R12, c[0x0][0x620] ;  /* 0x00018800ff0c7b82 */ /* 0x000ea20000000a00 */
[----:B-1----:R-:W-:-:S04]  /*4510*/  ISETP.NE.U32.AND P0, PT, R8, RZ, PT ;  /* 0x000000ff0800720c */ /* 0x002fc80003f05070 */
[----:B------:R-:W-:Y:S02]  /*4520*/  ISETP.NE.AND.EX P0, PT, R9, RZ, PT, P0 ;  /* 0x000000ff0900720c */ /* 0x000fe40003f05300 */
[----:B0-----:R-:W-:-:S05]  /*4530*/  I2FP.F32.U32 R2, R10 ;  /* 0x0000000a00027245 */ /* 0x001fca0000201000 */
[----:B------:R-:W-:-:S04]  /*4540*/  FMUL R2, R2, UR4 ;  /* 0x0000000402027c20 */ /* 0x000fc80008400000 */
[----:B------:R0:W1:Y:S02]  /*4550*/  F2I.U32.TRUNC.NTZ R14, R2 ;  /* 0x00000002000e7305 */ /* 0x000064000020f000 */
[----:B---34-:R-:W-:Y:S05]  /*4560*/  @!P0 BRA `(.L_x_100) ;  /* 0x0000000000288947 */ /* 0x018fea0003800000 */
[----:B------:R-:W3:Y:S02]  /*4570*/  LDC R3, c[0x0][0x634] ;  /* 0x00018d00ff037b82 */ /* 0x000ee40000000800 */
[----:B---3--:R-:W-:-:S05]  /*4580*/  IADD3 R7, P0, R18, R3, RZ ;  /* 0x0000000312077210 */ /* 0x008fca0007f1e0ff */
[----:B------:R-:W-:-:S04]  /*4590*/  IMAD.X R11, RZ, RZ, R17, P0 ;  /* 0x000000ffff0b7224 */ /* 0x000fc800000e0611 */
[----:B0-----:R-:W-:-:S04]  /*45a0*/  IMAD.WIDE.U32 R2, R11, R8, RZ ;  /* 0x000000080b027225 */ /* 0x001fc800078e00ff */
[----:B------:R-:W-:-:S04]  /*45b0*/  IMAD.WIDE.U32 R4, P0, R7, R9, R2 ;  /* 0x0000000907047225 */ /* 0x000fc80007800002 */
[----:B------:R-:W-:-:S04]  /*45c0*/  IMAD.WIDE.U32 R2, R7, R8, RZ ;  /* 0x0000000807027225 */ /* 0x000fc800078e00ff */
[----:B------:R-:W-:Y:S01]  /*45d0*/  IMAD.X R7, RZ, RZ, RZ, P0 ;  /* 0x000000ffff077224 */ /* 0x000fe200000e06ff */
[----:B------:R-:W-:Y:S01]  /*45e0*/  IADD3 RZ, P0, R3, R4, RZ ;  /* 0x0000000403ff7210 */ /* 0x000fe20007f1e0ff */
[----:B------:R-:W-:-:S04]  /*45f0*/  IMAD.MOV.U32 R6, RZ, RZ, R5 ;  /* 0x000000ffff067224 */ /* 0x000fc800078e0005 */
[----:B------:R-:W-:-:S08]  /*4600*/  IMAD.WIDE.U32.X R6, R11, R9, R6, P0 ;  /* 0x000000090b067225 */ /* 0x000fd000000e0406 */
.L_x_100:
[----:B------:R-:W3:Y:S01]  /*4610*/  LDC.64 R26, c[0x0][0x640] ;  /* 0x00019000ff1a7b82 */ /* 0x000ee20000000a00 */
[-C--:B------:R-:W-:Y:S01]  /*4620*/  SHF.R.U64 R11, R6, R0.reuse, R7 ;  /* 0x00000000060b7219 */ /* 0x080fe20000001207 */
[----:B------:R-:W-:Y:S01]  /*4630*/  IMAD.MOV.U32 R19, RZ, RZ, R17 ;  /* 0x000000ffff137224 */ /* 0x000fe200078e0011 */
[----:B------:R-:W-:Y:S01]  /*4640*/  SHF.R.U32.HI R0, RZ, R0, R7 ;  /* 0x00000000ff007219 */ /* 0x000fe20000011607 */
[----:B-1----:R-:W-:Y:S01]  /*4650*/  IMAD.MOV R14, RZ, RZ, -R14 ;  /* 0x000000ffff0e7224 */ /* 0x002fe200078e0a0e */
[----:B------:R-:W-:Y:S01]  /*4660*/  IADD3 R5, P0, RZ, -R11, RZ ;  /* 0x8000000bff057210 */ /* 0x000fe20007f1e0ff */
[----:B------:R-:W-:Y:S01]  /*4670*/  ULDC UR4, c[0x0][0x154] ;  /* 0x0000550000047ab9 */ /* 0x000fe20000000800 */
[----:B------:R-:W-:Y:S01]  /*4680*/  IMAD.MOV.U32 R7, RZ, RZ, 0x1 ;  /* 0x00000001ff077424 */ /* 0x000fe200078e00ff */
[----:B------:R-:W1:Y:S01]  /*4690*/  LDC R4, c[0x0][0x618] ;  /* 0x00018600ff047b82 */ /* 0x000e620000000800 */
[----:B------:R-:W-:Y:S02]  /*46a0*/  IMAD R22, R15, R14, R10 ;  /* 0x0000000e0f167224 */ /* 0x000fe400078e020a */
[----:B------:R-:W-:-:S04]  /*46b0*/  IMAD.X R3, RZ, RZ, ~R0, P0 ;  /* 0x000000ffff037224 */ /* 0x000fc800000e0e00 */
[-C--:B--2---:R-:W-:Y:S01]  /*46c0*/  IMAD R0, R3, R12.reuse, RZ ;  /* 0x0000000c03007224 */ /* 0x084fe200078e02ff */
[----:B------:R-:W2:Y:S01]  /*46d0*/  LDC R6, c[0x0][0x608] ;  /* 0x00018200ff067b82 */ /* 0x000ea20000000800 */
[----:B0-----:R-:W-:-:S04]  /*46e0*/  IMAD.WIDE.U32 R2, R5, R12, R18 ;  /* 0x0000000c05027225 */ /* 0x001fc800078e0012 */
[----:B------:R-:W-:Y:S01]  /*46f0*/  IMAD R5, R5, R13, R0 ;  /* 0x0000000d05057224 */ /* 0x000fe200078e0200 */
[----:B------:R-:W-:Y:S02]  /*4700*/  I2FP.F32.U32 R0, R20 ;  /* 0x0000001400007245 */ /* 0x000fe40000201000 */
[----:B------:R-:W0:Y:S01]  /*4710*/  LDC R24, c[0x0][0x658] ;  /* 0x00019600ff187b82 */ /* 0x000e220000000800 */
[----:B------:R-:W-:Y:S01]  /*4720*/  IMAD.IADD R3, R3, 0x1, R5 ;  /* 0x0000000103037824 */ /* 0x000fe200078e0205 */
[----:B---3--:R-:W-:Y:S01]  /*4730*/  ISETP.NE.U32.AND P0, PT, R26, RZ, PT ;  /* 0x000000ff1a00720c */ /* 0x008fe20003f05070 */
[----:B------:R-:W-:Y:S01]  /*4740*/  FMUL R0, R0, UR4 ;  /* 0x0000000400007c20 */ /* 0x000fe20008400000 */
[----:B------:R-:W-:Y:S02]  /*4750*/  IMAD.MOV.U32 R5, RZ, RZ, -0x1 ;  /* 0xffffffffff057424 */ /* 0x000fe400078e00ff */
[----:B------:R-:W-:Y:S01]  /*4760*/  ISETP.NE.AND.EX P0, PT, R27, RZ, PT, P0 ;  /* 0x000000ff1b00720c */ /* 0x000fe20003f05300 */
[----:B------:R3:W4:Y:S01]  /*4770*/  F2I.U32.TRUNC.NTZ R12, R0 ;  /* 0x00000000000c7305 */ /* 0x000722000020f000 */
[----:B------:R-:W3:Y:S01]  /*4780*/  LDC R15, c[0x0][0x148] ;  /* 0x00005200ff0f7b82 */ /* 0x000ee20000000800 */
[----:B-1----:R-:W-:-:S02]  /*4790*/  SHF.R.U64 R10, R2, R4, R3 ;  /* 0x00000004020a7219 */ /* 0x002fc40000001203 */
[----:B------:R-:W-:-:S05]  /*47a0*/  SHF.R.U32.HI R3, RZ, R4, R3 ;  /* 0x00000004ff037219 */ /* 0x000fca0000011603 */
[----:B------:R-:W1:Y:S01]  /*47b0*/  LDC R14, c[0x0][0x600] ;  /* 0x00018000ff0e7b82 */ /* 0x000e620000000800 */
[-CC-:B--2---:R-:W-:Y:S02]  /*47c0*/  SHF.R.U64 R8, R10, R6.reuse, R3.reuse ;  /* 0x000000060a087219 */ /* 0x184fe40000001203 */
[----:B------:R-:W-:-:S05]  /*47d0*/  SHF.R.U32.HI R3, RZ, R6, R3 ;  /* 0x00000006ff037219 */ /* 0x000fca0000011603 */
[----:B------:R-:W2:Y:S01]  /*47e0*/  LDC R21, c[0x0][0x648] ;  /* 0x00019200ff157b82 */ /* 0x000ea20000000800 */
[-CC-:B0-----:R-:W-:Y:S02]  /*47f0*/  SHF.R.U64 R13, R8, R24.reuse, R3.reuse ;  /* 0x00000018080d7219 */ /* 0x181fe40000001203 */
[-C--:B------:R-:W-:Y:S02]  /*4800*/  SHF.L.U32 R5, R5, R24.reuse, RZ ;  /* 0x0000001805057219 */ /* 0x080fe400000006ff */
[-C--:B------:R-:W-:Y:S01]  /*4810*/  SHF.R.U32.HI R3, RZ, R24.reuse, R3 ;  /* 0x00000018ff037219 */ /* 0x080fe20000011603 */
[----:B------:R-:W-:Y:S01]  /*4820*/  IMAD.MOV.U32 R2, RZ, RZ, R13 ;  /* 0x000000ffff027224 */ /* 0x000fe200078e000d */
[----:B------:R-:W-:Y:S01]  /*4830*/  SHF.L.U32 R24, R7, R24, RZ ;  /* 0x0000001807187219 */ /* 0x000fe200000006ff */
[----:B------:R-:W0:Y:S01]  /*4840*/  LDC R25, c[0x0][0x638] ;  /* 0x00018e00ff197b82 */ /* 0x000e220000000800 */
[----:B------:R-:W-:-:S07]  /*4850*/  LOP3.LUT R19, RZ, R5, RZ, 0x33, !PT ;  /* 0x00000005ff137212 */ /* 0x000fce00078e33ff */
[----:B------:R-:W0:Y:S01]  /*4860*/  LDC R28, c[0x0][0x610] ;  /* 0x00018400ff1c7b82 */ /* 0x000e220000000800 */
[----:B----4-:R-:W-:Y:S05]  /*4870*/  @!P0 BRA `(.L_x_101) ;  /* 0x0000000000288947 */ /* 0x010fea0003800000 */
[----:B---3--:R-:W3:Y:S02]  /*4880*/  LDC R0, c[0x0][0x64c] ;  /* 0x00019300ff007b82 */ /* 0x008ee40000000800 */
[----:B---3--:R-:W-:-:S05]  /*4890*/  IADD3 R7, P0, R13, R0, RZ ;  /* 0x000000000d077210 */ /* 0x008fca0007f1e0ff */
        /* <DEDUP_REMOVED lines=8> */
.L_x_101:
[----:B------:R-:W4:Y:S01]  /*4920*/  LDC R4, c[0x0][0x65c] ;  /* 0x00019700ff047b82 */ /* 0x000f220000000800 */
[----:B--23--:R-:W-:Y:S01]  /*4930*/  SHF.R.U64 R0, R2, R21, R3 ;  /* 0x0000001502007219 */ /* 0x00cfe20000001203 */
[----:B-1----:R-:W-:Y:S01]  /*4940*/  VIADD R3, R14, 0xffffffff ;  /* 0xffffffff0e037836 */ /* 0x002fe20000000000 */
[----:B------:R-:W-:Y:S01]  /*4950*/  LOP3.LUT R19, R8, R19, RZ, 0xc0, !PT ;  /* 0x0000001308137212 */ /* 0x000fe200078ec0ff */
[----:B------:R-:W-:Y:S02]  /*4960*/  IMAD.MOV R12, RZ, RZ, -R12 ;  /* 0x000000ffff0c7224 */ /* 0x000fe400078e0a0c */
[----:B------:R-:W-:Y:S01]  /*4970*/  IMAD.MOV R2, RZ, RZ, -R0 ;  /* 0x000000ffff027224 */ /* 0x000fe200078e0a00 */
[----:B------:R-:W-:Y:S01]  /*4980*/  LOP3.LUT R3, R10, R3, RZ, 0xc0, !PT ;  /* 0x000000030a037212 */ /* 0x000fe200078ec0ff */
[----:B------:R-:W-:Y:S02]  /*4990*/  IMAD R19, R24, R0, R19 ;  /* 0x0000000018137224 */ /* 0x000fe400078e0213 */
[----:B0-----:R-:W-:-:S04]  /*49a0*/  IMAD R0, R2, R25, R13 ;  /* 0x0000001902007224 */ /* 0x001fc800078e020d */
[----:B------:R-:W-:Y:S01]  /*49b0*/  IMAD R2, R0, R14, R3 ;  /* 0x0000000e00027224 */ /* 0x000fe200078e0203 */
[----:B----4-:R-:W-:Y:S01]  /*49c0*/  ISETP.NE.AND P0, PT, R4, 0x1, PT ;  /* 0x000000010400780c */ /* 0x010fe20003f05270 */
[----:B------:R-:W-:-:S05]  /*49d0*/  IMAD.MOV.U32 R4, RZ, RZ, 0x1 ;  /* 0x00000001ff047424 */ /* 0x000fca00078e00ff */
[----:B------:R-:W-:-:S07]  /*49e0*/  PRMT R0, R4, 0x7610, R0 ;  /* 0x0000761004007816 */ /* 0x000fce0000000000 */
[----:B------:R-:W-:-:S04]  /*49f0*/  @P0 IMAD R22, R15, R12, R20 ;  /* 0x0000000c0f160224 */ /* 0x000fc800078e0214 */
[----:B------:R-:W-:-:S05]  /*4a00*/  IMAD R19, R19, R28, R22 ;  /* 0x0000001c13137224 */ /* 0x000fca00078e0216 */
[----:B------:R-:W-:Y:S02]  /*4a10*/  SEL R22, R2, R19, !P0 ;  /* 0x0000001302167207 */ /* 0x000fe40004000000 */
[----:B------:R-:W-:Y:S01]  /*4a20*/  SEL R19, R19, R2, !P0 ;  /* 0x0000000213137207 */ /* 0x000fe20004000000 */
[----:B------:R-:W-:-:S07]  /*4a30*/  IMAD.MOV.U32 R2, RZ, RZ, R11 ;  /* 0x000000ffff027224 */ /* 0x000fce00078e000b */
.L_x_99:
[----:B------:R-:W-:Y:S02]  /*4a40*/  LOP3.LUT P0, RZ, R0, 0xff, RZ, 0xc0, !PT ;  /* 0x000000ff00ff7812 */ /* 0x000fe4000780c0ff */
[----:B------:R-:W-:-:S11]  /*4a50*/  LOP3.LUT R73, R73, 0x1, RZ, 0x3c, !PT ;  /* 0x0000000149497812 */ /* 0x000fd600078e3cff */
[----:B------:R-:W-:Y:S05]  /*4a60*/  @P0 BRA `(.L_x_102) ;  /* 0xffffffcc00300947 */ /* 0x000fea000383ffff */
[----:B------:R-:W-:Y:S05]  /*4a70*/  EXIT ;  /* 0x000000000000794d */ /* 0x000fea0003800000 */
.L_x_17:
[----:B------:R-:W-:-:S08]  /*4a80*/  ISETP.NE.AND P0, PT, R5, RZ, PT ;  /* 0x000000ff0500720c */ /* 0x000fd00003f05270 */
[----:B0-----:R-:W0:-:S00]  /*4a90*/  USETMAXREG.DEALLOC.CTAPOOL 0x28 ;  /* 0x00000028000079c8 */ /* 0x001e0000080e0500 */
[----:B------:R-:W-:Y:S05]  /*4aa0*/  @P0 EXIT ;  /* 0x000000000000094d */ /* 0x000fea0003800000 */
[----:B0-----:R-:W-:Y:S01]  /*4ab0*/  LOP3.LUT P0, RZ, R8, 0xff, RZ, 0xc0, !PT ;  /* 0x000000ff08ff7812 */ /* 0x001fe2000780c0ff */
[----:B------:R-:W-:Y:S02]  /*4ac0*/  IMAD.MOV.U32 R0, RZ, RZ, 0x1 ;  /* 0x00000001ff007424 */ /* 0x000fe400078e00ff */
[----:B------:R-:W-:-:S10]  /*4ad0*/  IMAD.MOV.U32 R8, RZ, RZ, RZ ;  /* 0x000000ffff087224 */ /* 0x000fd400078e00ff */
[----:B------:R-:W-:Y:S05]  /*4ae0*/  @!P0 BRA `(.L_x_103) ;  /* 0x0000000c003c8947 */ /* 0x000fea0003800000 */
[----:B------:R-:W0:Y:S01]  /*4af0*/  S2R R7, SR_CgaCtaId ;  /* 0x0000000000077919 */ /* 0x000e220000008800 */
[----:B------:R-:W-:Y:S01]  /*4b00*/  LOP3.LUT P0, RZ, R4, 0x1f, RZ, 0xc0, !PT ;  /* 0x0000001f04ff7812 */ /* 0x000fe2000780c0ff */
[----:B------:R-:W-:Y:S01]  /*4b10*/  ULDC UR5, c[0x0][0x658] ;  /* 0x0001960000057ab9 */ /* 0x000fe20000000800 */
[----:B------:R-:W-:Y:S01]  /*4b20*/  UMOV UR6, 0xffffffff ;  /* 0xffffffff00067882 */ /* 0x000fe20000000000 */
[----:B------:R-:W-:Y:S01]  /*4b30*/  BSSY B0, `(.L_x_103) ;  /* 0x00000ca000007945 */ /* 0x000fe20003800000 */
[----:B------:R-:W-:Y:S01]  /*4b40*/  USHF.L.U32 UR6, UR6, UR5, URZ ;  /* 0x0000000506067299 */ /* 0x000fe2000800063f */
[C---:B------:R-:W-:Y:S01]  /*4b50*/  ISETP.NE.AND P2, PT, R3.reuse, RZ, PT ;  /* 0x000000ff0300720c */ /* 0x040fe20003f45270 */
[----:B------:R-:W-:Y:S01]  /*4b60*/  IMAD.MOV.U32 R9, RZ, RZ, 0x1 ;  /* 0x00000001ff097424 */ /* 0x000fe200078e00ff */
[----:B------:R-:W-:Y:S01]  /*4b70*/  ISETP.NE.OR P0, PT, R3, RZ, !P0 ;  /* 0x000000ff0300720c */ /* 0x000fe20004705670 */
[----:B------:R-:W-:Y:S01]  /*4b80*/  IMAD.MOV.U32 R0, RZ, RZ, 0x1 ;  /* 0x00000001ff007424 */ /* 0x000fe200078e00ff */
[----:B------:R-:W-:Y:S01]  /*4b90*/  LOP3.LUT R6, R16, 0x2, RZ, 0xfc, !PT ;  /* 0x0000000210067812 */ /* 0x000fe200078efcff */
[----:B------:R-:W-:Y:S01]  /*4ba0*/  IMAD.MOV.U32 R8, RZ, RZ, RZ ;  /* 0x000000ffff087224 */ /* 0x000fe200078e00ff */
[----:B------:R-:W-:Y:S01]  /*4bb0*/  ULDC UR4, c[0x0][0x600] ;  /* 0x0001800000047ab9 */ /* 0x000fe20000000800 */
[----:B------:R-:W-:Y:S01]  /*4bc0*/  UMOV UR7, 0x1 ;  /* 0x0000000100077882 */ /* 0x000fe20000000000 */
[----:B------:R-:W-:-:S02]  /*4bd0*/  UIADD3 UR19, UR40, 0x1, URZ ;  /* 0x0000000128137890 */ /* 0x000fc4000fffe03f */
[----:B------:R-:W-:Y:S02]  /*4be0*/  UIADD3 UR15, UR4, -0x1, URZ ;  /* 0xffffffff040f7890 */ /* 0x000fe4000fffe03f */
[----:B------:R-:W-:Y:S02]  /*4bf0*/  USHF.L.U32 UR17, UR7, UR5, URZ ;  /* 0x0000000507117299 */ /* 0x000fe4000800063f */
[----:B------:R-:W-:Y:S01]  /*4c00*/  ULOP3.LUT UR16, URZ, UR6, URZ, 0x33, !UPT ;  /* 0x000000063f107292 */ /* 0x000fe2000f8e333f */
[----:B------:R-:W-:Y:S01]  /*4c10*/  ULDC.64 UR20, c[0x0][0x198] ;  /* 0x0000660000147ab9 */ /* 0x000fe20000000a00 */
[C---:B0-----:R-:W-:Y:S02]  /*4c20*/  IMAD.SHL.U32 R10, R7.reuse, 0x20, RZ ;  /* 0x00000020070a7824 */ /* 0x041fe400078e00ff */
[----:B------:R-:W-:-:S03]  /*4c30*/  IMAD.SHL.U32 R7, R7, 0x400, RZ ;  /* 0x0000040007077824 */ /* 0x000fc600078e00ff */
[----:B------:R-:W-:Y:S02]  /*4c40*/  LOP3.LUT R10, R10, 0x20, RZ, 0xc0, !PT ;  /* 0x000000200a0a7812 */ /* 0x000fe400078ec0ff */
[----:B------:R-:W-:-:S07]  /*4c50*/  LOP3.LUT R7, R7, 0x400, RZ, 0xc0, !PT ;  /* 0x0000040007077812 */ /* 0x000fce00078ec0ff */
.L_x_115:
[----:B------:R-:W-:-:S03]  /*4c60*/  UMOV UR4, 0xffffffff ;  /* 0xffffffff00047882 */ /* 0x000fc60000000000 */
[----:B------:R-:W-:Y:S05]  /*4c70*/  BRA.DIV UR4, `(.L_x_104) ;  /* 0x0000001204107947 */ /* 0x000fea000b800000 */
[----:B------:R-:W-:-:S13]  /*4c80*/  ELECT P6, URZ, PT ;  /* 0x00000000003f782f */ /* 0x000fda00038c0000 */
.L_x_129:
[----:B------:R-:W0:Y:S01]  /*4c90*/  LDC R3, c[0x0][0x28c] ;  /* 0x0000a300ff037b82 */ /* 0x000e220000000800 */
[----:B------:R-:W-:Y:S01]  /*4ca0*/  BSSY B1, `(.L_x_105) ;  /* 0x0000039000017945 */ /* 0x000fe20003800000 */
[----:B0-----:R-:W-:-:S13]  /*4cb0*/  ISETP.LT.OR P6, PT, R3, 0x1, !P6 ;  /* 0x000000010300780c */ /* 0x001fda00077c1670 */
[----:B------:R-:W-:Y:S05]  /*4cc0*/  @P6 BRA `(.L_x_106) ;  /* 0x0000000000d86947 */ /* 0x000fea0003800000 */
[----:B------:R-:W-:Y:S02]  /*4cd0*/  IMAD R22, R22, 0x40, R10 ;  /* 0x0000004016167824 */ /* 0x000fe400078e020a */
[----:B------:R-:W-:Y:S02]  /*4ce0*/  IMAD.SHL.U32 R19, R19, 0x40, RZ ;  /* 0x0000004013137824 */ /* 0x000fe400078e00ff */
[----:B------:R-:W-:Y:S02]  /*4cf0*/  IMAD.MOV.U32 R14, RZ, RZ, RZ ;  /* 0x000000ffff0e7224 */ /* 0x000fe400078e00ff */
[----:B------:R-:W-:Y:S02]  /*4d00*/  IMAD.U32 R15, RZ, RZ, UR19 ;  /* 0x00000013ff0f7e24 */ /* 0x000fe4000f8e00ff */
[----:B------:R-:W-:Y:S02]  /*4d10*/  IMAD.MOV.U32 R3, RZ, RZ, R0 ;  /* 0x000000ffff037224 */ /* 0x000fe400078e0000 */
[----:B------:R-:W-:-:S07]  /*4d20*/  IMAD.MOV.U32 R4, RZ, RZ, R8 ;  /* 0x000000ffff047224 */ /* 0x000fce00078e0008 */
.L_x_110:
[----:B------:R-:W0:Y:S01]  /*4d30*/  S2R R12, SR_CgaCtaId ;  /* 0x00000000000c7919 */ /* 0x000e220000008800 */
[----:B------:R-:W-:Y:S01]  /*4d40*/  MOV R5, 0x400 ;  /* 0x0000040000057802 */ /* 0x000fe20000000f00 */
[----:B------:R-:W1:Y:S03]  /*4d50*/  @!P2 LDC R11, c[0x0][0x500] ;  /* 0x00014000ff0bab82 */ /* 0x000e660000000800 */
[----:B0-----:R-:W-:Y:S02]  /*4d60*/  LEA R13, R12, R5, 0x18 ;  /* 0x000000050c0d7211 */ /* 0x001fe400078ec0ff */
[----:B------:R-:W-:-:S03]  /*4d70*/  SHF.L.U32 R5, R3, 0x1f, RZ ;  /* 0x0000001f03057819 */ /* 0x000fc600000006ff */
[----:B------:R-:W-:-:S04]  /*4d80*/  IMAD R12, R4, 0x8, R13 ;  /* 0x00000008040c7824 */ /* 0x000fc800078e020d */
[----:B------:R-:W0:Y:S02]  /*4d90*/  SYNCS.PHASECHK.TRANS64.TRYWAIT P1, [R12+URZ+0x28], R5 ;  /* 0x000028050c0075a7 */ /* 0x000e24000802017f */
[----:B01----:R-:W-:Y:S05]  /*4da0*/  @!P1 BRA `(.L_x_107) ;  /* 0x0000000c00e49947 */ /* 0x003fea0003800000 */
.L_x_130:
[----:B0-----:R-:W-:Y:S01]  /*4db0*/  PRMT R5, R6, 0x9910, RZ ;  /* 0x0000991006057816 */ /* 0x001fe200000000ff */
[----:B------:R0:W-:Y:S03]  /*4dc0*/  @!P2 SYNCS.ARRIVE.TRANS64 RZ, [R12+URZ], R11 ;  /* 0x0000000b0cffa9a7 */ /* 0x0001e6000800003f */
[----:B------:R-:W-:-:S13]  /*4dd0*/  ISETP.NE.AND P1, PT, R5, 0x2, PT ;  /* 0x000000020500780c */ /* 0x000fda0003f25270 */
[----:B0-----:R-:W-:Y:S05]  /*4de0*/  @P1 BRA `(.L_x_108) ;  /* 0x0000000000041947 */ /* 0x001fea0003800000 */
[----:B------:R-:W-:Y:S01]  /*4df0*/  BPT.TRAP 0x1 ;  /* 0x000000040000795c */ /* 0x000fe20000300000 */
.L_x_108:
[----:B------:R-:W-:Y:S05]  /*4e00*/  @P0 BRA `(.L_x_109) ;  /* 0x0000000000040947 */ /* 0x000fea0003800000 */
[----:B------:R-:W-:Y:S01]  /*4e10*/  BPT.TRAP 0x1 ;  /* 0x000000040000795c */ /* 0x000fe20000300000 */
.L_x_109:
[----:B------:R-:W-:Y:S01]  /*4e20*/  IMAD R5, R4, 0x800, R7 ;  /* 0x0000080004057824 */ /* 0x000fe200078e0207 */
[----:B------:R-:W-:Y:S01]  /*4e30*/  R2UR UR9, R12 ;  /* 0x000000000c0972ca */ /* 0x000fe200000e0000 */
[C-C-:B------:R-:W-:Y:S01]  /*4e40*/  IMAD R11, R4.reuse, 0x1000, R13.reuse ;  /* 0x00001000040b7824 */ /* 0x140fe200078e020d */
[----:B------:R-:W-:Y:S01]  /*4e50*/  UIADD3 UR4, UP0, UR20, 0xf0, URZ ;  /* 0x000000f014047890 */ /* 0x000fe2000ff1e03f */
[----:B------:R-:W-:Y:S01]  /*4e60*/  IMAD R5, R5, 0x2, R13 ;  /* 0x0000000205057824 */ /* 0x000fe200078e020d */
[----:B------:R-:W-:Y:S01]  /*4e70*/  R2UR UR11, R19 ;  /* 0x00000000130b72ca */ /* 0x000fe200000e0000 */
[----:B------:R-:W-:Y:S01]  /*4e80*/  VIADD R15, R15, 0xffffffff ;  /* 0xffffffff0f0f7836 */ /* 0x000fe20000000000 */
[----:B------:R-:W-:Y:S01]  /*4e90*/  R2UR UR5, R11 ;  /* 0x000000000b0572ca */ /* 0x000fe200000e0000 */
[----:B------:R-:W-:Y:S01]  /*4ea0*/  UIADD3 UR22, UP1, UR20, 0x1f0, URZ ;  /* 0x000001f014167890 */ /* 0x000fe2000ff3e03f */
[----:B------:R-:W-:Y:S01]  /*4eb0*/  R2UR UR8, R5 ;  /* 0x00000000050872ca */ /* 0x000fe200000e0000 */
[----:B------:R-:W-:Y:S01]  /*4ec0*/  VIADD R4, R4, 0x1 ;  /* 0x0000000104047836 */ /* 0x000fe20000000000 */
[----:B------:R-:W-:Y:S01]  /*4ed0*/  R2UR UR10, R14 ;  /* 0x000000000e0a72ca */ /* 0x000fe200000e0000 */
[----:B------:R-:W-:Y:S01]  /*4ee0*/  UIADD3.X UR23, URZ, UR21, URZ, UP1, !UPT ;  /* 0x000000153f177290 */ /* 0x000fe20008ffe43f */
[----:B------:R-:W-:Y:S01]  /*4ef0*/  R2UR UR12, R2 ;  /* 0x00000000020c72ca */ /* 0x000fe200000e0000 */
[----:B------:R-:W-:Y:S01]  /*4f00*/  UMOV UR6, 0x0 ;  /* 0x0000000000067882 */ /* 0x000fe20000000000 */
[----:B------:R-:W-:Y:S01]  /*4f10*/  R2UR UR18, R22 ;  /* 0x00000000161272ca */ /* 0x000fe200000e0000 */
[----:B------:R-:W-:Y:S01]  /*4f20*/  UMOV UR7, 0x10000000 ;  /* 0x1000000000077882 */ /* 0x000fe20000000000 */
[----:B------:R-:W-:Y:S01]  /*4f30*/  ISETP.GT.AND P3, PT, R15, 0x1, PT ;  /* 0x000000010f00780c */ /* 0x000fe20003f64270 */
[----:B------:R-:W-:Y:S01]  /*4f40*/  UMOV UR24, 0x30000 ;  /* 0x0003000000187882 */ /* 0x000fe20000000000 */
[----:B------:R-:W-:Y:S01]  /*4f50*/  ISETP.NE.AND P1, PT, R4, 0x5, PT ;  /* 0x000000050400780c */ /* 0x000fe20003f25270 */
[----:B------:R-:W-:Y:S01]  /*4f60*/  UIADD3 UR13, UR5, 0x180, URZ ;  /* 0x00000180050d7890 */ /* 0x000fe2000fffe03f */
[----:B------:R-:W-:Y:S01]  /*4f70*/  VIADD R14, R14, 0x20 ;  /* 0x000000200e0e7836 */ /* 0x000fe20000000000 */
[----:B------:R-:W-:Y:S01]  /*4f80*/  UIADD3.X UR5, URZ, UR21, URZ, UP0, !UPT ;  /* 0x000000153f057290 */ /* 0x000fe200087fe43f */
[----:B------:R-:W-:Y:S01]  /*4f90*/  SEL R12, RZ, 0x1, P1 ;  /* 0x00000001ff0c7807 */ /* 0x000fe20000800000 */
[----:B------:R-:W-:Y:S01]  /*4fa0*/  UIADD3 UR14, UR8, 0x5180, URZ ;  /* 0x00005180080e7890 */ /* 0x000fe2000fffe03f */
[----:B------:R-:W-:-:S02]  /*4fb0*/  SEL R4, R4, RZ, P1 ;  /* 0x000000ff04047207 */ /* 0x000fc40000800000 */
[----:B------:R-:W-:Y:S01]  /*4fc0*/  UMOV UR8, UR13 ;  /* 0x0000000d00087c82 */ /* 0x000fe20008000000 */
[----:B------:R-:W-:-:S03]  /*4fd0*/  LOP3.LUT R3, R3, R12, RZ, 0x3c, !PT ;  /* 0x0000000c03037212 */ /* 0x000fc600078e3cff */
[----:B------:R0:W-:Y:S02]  /*4fe0*/  UTMALDG.3D [UR8], [UR4], desc[UR6] ;  /* 0x00000608040075b4 */ /* 0x0001e40008011000 */
[----:B0-----:R-:W-:Y:S01]  /*4ff0*/  UMOV UR8, UR14 ;  /* 0x0000000e00087c82 */ /* 0x001fe20008000000 */
[----:B------:R-:W-:Y:S02]  /*5000*/  UMOV UR11, UR18 ;  /* 0x00000012000b7c82 */ /* 0x000fe40008000000 */
[----:B------:R0:W-:Y:S02]  /*5010*/  UTMALDG.3D.MULTICAST [UR8], [UR22], UR24, desc[UR6] ;  /* 0x00000608160073b4 */ /* 0x0001e40008011818 */
[----:B0-----:R-:W-:Y:S05]  /*5020*/  @P3 BRA `(.L_x_110) ;  /* 0xfffffffc00403947 */ /* 0x001fea000383ffff */
.L_x_106:
[----:B------:R-:W-:Y:S05]  /*5030*/  BSYNC B1 ;  /* 0x0000000000017941 */ /* 0x000fea0003800000 */
.L_x_105:
[----:B------:R-:W2:Y:S01]  /*5040*/  LDL.64 R12, [R1] ;  /* 0x00000000010c7983 */ /* 0x000ea20000100a00 */
[----:B------:R-:W-:Y:S01]  /*5050*/  LOP3.LUT P4, RZ, R9, 0xff, RZ, 0xc0, !PT ;  /* 0x000000ff09ff7812 */ /* 0x000fe2000788c0ff */
[----:B------:R-:W-:Y:S01]  /*5060*/  VIADD R8, R8, UR40 ;  /* 0x0000002808087c36 */ /* 0x000fe20008000000 */
[----:B------:R-:W-:Y:S01]  /*5070*/  ULDC.64 UR4, c[0x0][0x650] ;  /* 0x0001940000047ab9 */ /* 0x000fe20000000a00 */
[----:B------:R-:W-:Y:S01]  /*5080*/  IMAD.U32 R5, RZ, RZ, UR40 ;  /* 0x00000028ff057e24 */ /* 0x000fe2000f8e00ff */
[----:B------:R-:W-:Y:S01]  /*5090*/  UISETP.GE.U32.AND UP0, UPT, UR40, 0x5, UPT ;  /* 0x000000052800788c */ /* 0x000fe2000bf06070 */
[----:B------:R-:W-:Y:S01]  /*50a0*/  BSSY B1, `(.L_x_111) ;  /* 0x0000070000017945 */ /* 0x000fe20003800000 */
[----:B------:R-:W-:Y:S01]  /*50b0*/  ISETP.GT.U32.AND P1, PT, R8, 0x4, PT ;  /* 0x000000040800780c */ /* 0x000fe20003f24070 */
[----:B------:R-:W-:Y:S01]  /*50c0*/  IMAD.MOV.U32 R19, RZ, RZ, -0x1 ;  /* 0xffffffffff137424 */ /* 0x000fe200078e00ff */
[----:B------:R-:W-:Y:S01]  /*50d0*/  PRMT R9, RZ, 0x7610, R9 ;  /* 0x00007610ff097816 */ /* 0x000fe20000000009 */
[----:B------:R-:W-:Y:S01]  /*50e0*/  IMAD.MOV.U32 R22, RZ, RZ, -0x1 ;  /* 0xffffffffff167424 */ /* 0x000fe200078e00ff */
[----:B------:R-:W-:-:S02]  /*50f0*/  ISETP.LT.U32.AND P1, PT, R5, 0x5, P1 ;  /* 0x000000050500780c */ /* 0x000fc40000f21070 */
[----:B------:R-:W-:Y:S01]  /*5100*/  PLOP3.LUT P3, PT, PT, PT, UP0, 0x80, 0x0 ;  /* 0x000000000000781c */ /* 0x000fe20003f6f008 */
[----:B------:R-:W0:Y:S01]  /*5110*/  @P4 S2R R3, SR_CgaCtaId ;  /* 0x0000000000034919 */ /* 0x000e220000008800 */
[----:B------:R-:W-:-:S04]  /*5120*/  @P4 MOV R2, 0x400 ;  /* 0x0000040000024802 */ /* 0x000fc80000000f00 */
[----:B0-----:R-:W-:Y:S01]  /*5130*/  @P4 LEA R4, R3, R2, 0x18 ;  /* 0x0000000203044211 */ /* 0x001fe200078ec0ff */
[----:B------:R-:W-:-:S03]  /*5140*/  IMAD.WIDE.U32 R2, R8, -0x33333333, RZ ;  /* 0xcccccccd08027825 */ /* 0x000fc600078e00ff */
[----:B------:R0:W-:Y:S01]  /*5150*/  @P4 SYNCS.ARRIVE.TRANS64.A1T0 RZ, [R4+URZ+0x88], RZ ;  /* 0x000088ff04ff49a7 */ /* 0x0001e2000810003f */
[----:B------:R-:W-:Y:S01]  /*5160*/  IMAD.MOV.U32 R2, RZ, RZ, -0x1 ;  /* 0xffffffffff027424 */ /* 0x000fe200078e00ff */
[----:B------:R-:W-:Y:S02]  /*5170*/  SHF.R.U32.HI R5, RZ, 0x2, R3 ;  /* 0x00000002ff057819 */ /* 0x000fe40000011603 */
[----:B------:R-:W-:-:S03]  /*5180*/  SEL R3, RZ, 0x1, !P1 ;  /* 0x00000001ff037807 */ /* 0x000fc60004800000 */
[----:B------:R-:W-:Y:S01]  /*5190*/  IMAD R8, R5, -0x5, R8 ;  /* 0xfffffffb05087824 */ /* 0x000fe200078e0208 */
[----:B------:R-:W-:Y:S02]  /*51a0*/  LOP3.LUT R0, R0, R3, RZ, 0x3c, !PT ;  /* 0x0000000300007212 */ /* 0x000fe400078e3cff */
[----:B------:R-:W-:Y:S02]  /*51b0*/  PRMT R3, RZ, 0x7610, R3 ;  /* 0x00007610ff037816 */ /* 0x000fe40000000003 */
[----:B------:R-:W-:Y:S02]  /*51c0*/  @P3 LOP3.LUT R0, R0, 0x1, R5, 0x78, !PT ;  /* 0x0000000100003812 */ /* 0x000fe400078e7805 */
[----:B--2---:R-:W-:-:S04]  /*51d0*/  IADD3 R18, P4, R18, R12, RZ ;  /* 0x0000000c12127210 */ /* 0x004fc80007f9e0ff */
[----:B------:R-:W-:Y:S01]  /*51e0*/  ISETP.GE.U32.AND P1, PT, R18, UR4, PT ;  /* 0x0000000412007c0c */ /* 0x000fe2000bf26070 */
[----:B------:R-:W-:-:S05]  /*51f0*/  IMAD.X R17, R17, 0x1, R23, P4 ;  /* 0x0000000111117824 */ /* 0x000fca00020e0617 */
[----:B------:R-:W-:-:S13]  /*5200*/  ISETP.GE.U32.AND.EX P1, PT, R17, UR5, PT, P1 ;  /* 0x0000000511007c0c */ /* 0x000fda000bf26110 */
[----:B0-----:R-:W-:Y:S05]  /*5210*/  @P1 BRA `(.L_x_112) ;  /* 0x0000000400601947 */ /* 0x001fea0003800000 */
[----:B------:R-:W0:Y:S01]  /*5220*/  S2R R12, SR_CTAID.X ;  /* 0x00000000000c7919 */ /* 0x000e220000002500 */
[----:B------:R-:W-:Y:S01]  /*5230*/  ULDC.64 UR4, c[0x0][0x628] ;  /* 0x00018a0000047ab9 */ /* 0x000fe20000000a00 */
[----:B------:R-:W-:Y:S01]  /*5240*/  ULDC UR7, c[0x0][0x630] ;  /* 0x00018c0000077ab9 */ /* 0x000fe20000000800 */
[----:B------:R-:W-:Y:S01]  /*5250*/  ISETP.NE.U32.AND P1, PT, RZ, UR4, PT ;  /* 0x00000004ff007c0c */ /* 0x000fe2000bf25070 */
[----:B------:R-:W1:Y:S01]  /*5260*/  S2R R13, SR_CTAID.Y ;  /* 0x00000000000d7919 */ /* 0x000e620000002600 */
[----:B------:R-:W-:Y:S01]  /*5270*/  ULDC UR8, c[0x0][0x150] ;  /* 0x0000540000087ab9 */ /* 0x000fe20000000800 */
[----:B------:R-:W-:Y:S01]  /*5280*/  IMAD.MOV.U32 R2, RZ, RZ, R18 ;  /* 0x000000ffff027224 */ /* 0x000fe200078e0012 */
[----:B------:R-:W-:Y:S01]  /*5290*/  ISETP.NE.AND.EX P1, PT, RZ, UR5, PT, P1 ;  /* 0x00000005ff007c0c */ /* 0x000fe2000bf25310 */
[----:B------:R-:W-:Y:S01]  /*52a0*/  IMAD.MOV.U32 R3, RZ, RZ, R17 ;  /* 0x000000ffff037224 */ /* 0x000fe200078e0011 */
[----:B0-----:R-:W-:-:S11]  /*52b0*/  I2FP.F32.U32 R14, R12 ;  /* 0x0000000c000e7245 */ /* 0x001fd60000201000 */
[----:B------:R-:W-:Y:S05]  /*52c0*/  @!P1 BRA `(.L_x_113) ;  /* 0x0000000000289947 */ /* 0x000fea0003800000 */
[----:B------:R-:W-:Y:S02]  /*52d0*/  ULDC UR6, c[0x0][0x634] ;  /* 0x00018d0000067ab9 */ /* 0x000fe40000000800 */
[----:B------:R-:W-:-:S05]  /*52e0*/  IADD3 R3, P1, R18, UR6, RZ ;  /* 0x0000000612037c10 */ /* 0x000fca000ff3e0ff */
[----:B------:R-:W-:-:S04]  /*52f0*/  IMAD.X R11, RZ, RZ, R17, P1 ;  /* 0x000000ffff0b7224 */ /* 0x000fc800008e0611 */
[----:B------:R-:W-:-:S04]  /*5300*/  IMAD.WIDE.U32 R4, R11, UR4, RZ ;  /* 0x000000040b047c25 */ /* 0x000fc8000f8e00ff */
[----:B------:R-:W-:-:S04]  /*5310*/  IMAD.WIDE.U32 R4, P1, R3, UR5, R4 ;  /* 0x0000000503047c25 */ /* 0x000fc8000f820004 */
[----:B------:R-:W-:-:S04]  /*5320*/  IMAD.WIDE.U32 R2, R3, UR4, RZ ;  /* 0x0000000403027c25 */ /* 0x000fc8000f8e00ff */
[----:B------:R-:W-:Y:S01]  /*5330*/  IMAD.MOV.U32 R2, RZ, RZ, R5 ;  /* 0x000000ffff027224 */ /* 0x000fe200078e0005 */
[----:B------:R-:W-:Y:S01]  /*5340*/  IADD3 RZ, P3, R3, R4, RZ ;  /* 0x0000000403ff7210 */ /* 0x000fe20007f7e0ff */
[----:B------:R-:W-:-:S04]  /*5350*/  IMAD.X R3, RZ, RZ, RZ, P1 ;  /* 0x000000ffff037224 */ /* 0x000fc800008e06ff */
[----:B------:R-:W-:-:S08]  /*5360*/  IMAD.WIDE.U32.X R2, R11, UR5, R2, P3 ;  /* 0x000000050b027c25 */ /* 0x000fd000098e0402 */
.L_x_113:
[----:B------:R-:W0:Y:S01]  /*5370*/  LDC R21, c[0x0][0x65c] ;  /* 0x00019700ff157b82 */ /* 0x000e220000000800 */
[--C-:B------:R-:W-:Y:S01]  /*5380*/  SHF.R.U64 R11, R2, UR7, R3.reuse ;  /* 0x00000007020b7c19 */ /* 0x100fe20008001203 */
[----:B------:R-:W-:Y:S01]  /*5390*/  FMUL R14, R14, UR8 ;  /* 0x000000080e0e7c20 */ /* 0x000fe20008400000 */
[----:B------:R-:W-:Y:S01]  /*53a0*/  SHF.R.U32.HI R2, RZ, UR7, R3 ;  /* 0x00000007ff027c19 */ /* 0x000fe20008011603 */
[----:B------:R-:W-:Y:S01]  /*53b0*/  ULDC UR6, c[0x0][0x154] ;  /* 0x0000550000067ab9 */ /* 0x000fe20000000800 */
[----:B------:R-:W-:Y:S01]  /*53c0*/  IADD3 R15, P1, RZ, -R11, RZ ;  /* 0x8000000bff0f7210 */ /* 0x000fe20007f3e0ff */
[----:B------:R-:W-:Y:S01]  /*53d0*/  ULDC.64 UR4, c[0x0][0x620] ;  /* 0x0001880000047ab9 */ /* 0x000fe20000000a00 */
[----:B-1----:R-:W-:Y:S01]  /*53e0*/  I2FP.F32.U32 R3, R13 ;  /* 0x0000000d00037245 */ /* 0x002fe20000201000 */
[----:B------:R-:W1:Y:S01]  /*53f0*/  LDC R19, c[0x0][0x144] ;  /* 0x00005100ff137b82 */ /* 0x000e620000000800 */
[----:B------:R-:W2:Y:S01]  /*5400*/  F2I.U32.TRUNC.NTZ R14, R14 ;  /* 0x0000000e000e7305 */ /* 0x000ea2000020f000 */
[----:B------:R-:W-:-:S02]  /*5410*/  IMAD.X R2, RZ, RZ, ~R2, P1 ;  /* 0x000000ffff027224 */ /* 0x000fc400008e0e02 */
[----:B------:R-:W-:Y:S01]  /*5420*/  FMUL R4, R3, UR6 ;  /* 0x0000000603047c20 */ /* 0x000fe20008400000 */
[----:B------:R-:W-:Y:S01]  /*5430*/  IMAD.MOV.U32 R3, RZ, RZ, R17 ;  /* 0x000000ffff037224 */ /* 0x000fe200078e0011 */
[----:B------:R-:W-:Y:S01]  /*5440*/  ULDC.64 UR6, c[0x0][0x640] ;  /* 0x0001900000067ab9 */ /* 0x000fe20000000a00 */
[----:B------:R-:W-:Y:S01]  /*5450*/  IMAD R2, R2, UR4, RZ ;  /* 0x0000000402027c24 */ /* 0x000fe2000f8e02ff */
[----:B------:R-:W3:Y:S01]  /*5460*/  LDC R20, c[0x0][0x148] ;  /* 0x00005200ff147b82 */ /* 0x000ee20000000800 */
[----:B------:R-:W-:Y:S01]  /*5470*/  ISETP.NE.U32.AND P1, PT, RZ, UR6, PT ;  /* 0x00000006ff007c0c */ /* 0x000fe2000bf25070 */
[----:B------:R-:W4:Y:S01]  /*5480*/  F2I.U32.TRUNC.NTZ R4, R4 ;  /* 0x0000000400047305 */ /* 0x000f22000020f000 */
[----:B------:R-:W-:Y:S02]  /*5490*/  IMAD R5, R15, UR5, R2 ;  /* 0x000000050f057c24 */ /* 0x000fe4000f8e0202 */
[----:B------:R-:W-:Y:S01]  /*54a0*/  IMAD.MOV.U32 R2, RZ, RZ, R18 ;  /* 0x000000ffff027224 */ /* 0x000fe200078e0012 */
[----:B------:R-:W-:-:S02]  /*54b0*/  ISETP.NE.AND.EX P1, PT, RZ, UR7, PT, P1 ;  /* 0x00000007ff007c0c */ /* 0x000fc4000bf25310 */
[----:B0-----:R-:W-:Y:S01]  /*54c0*/  ISETP.NE.AND P4, PT, R21, 0x1, PT ;  /* 0x000000011500780c */ /* 0x001fe20003f85270 */
[----:B------:R-:W-:Y:S01]  /*54d0*/  IMAD.WIDE.U32 R2, R15, UR4, R2 ;  /* 0x000000040f027c25 */ /* 0x000fe2000f8e0002 */
[----:B------:R-:W-:-:S03]  /*54e0*/  ULDC UR4, c[0x0][0x618] ;  /* 0x0001860000047ab9 */ /* 0x000fc60000000800 */
[----:B--2---:R-:W-:Y:S02]  /*54f0*/  IMAD.MOV R14, RZ, RZ, -R14 ;  /* 0x000000ffff0e7224 */ /* 0x004fe400078e0a0e */
[----:B------:R-:W-:Y:S02]  /*5500*/  IMAD.IADD R3, R3, 0x1, R5 ;  /* 0x0000000103037824 */ /* 0x000fe400078e0205 */
[----:B-1----:R-:W-:-:S03]  /*5510*/  IMAD R12, R19, R14, R12 ;  /* 0x0000000e130c7224 */ /* 0x002fc600078e020c */
[--C-:B------:R-:W-:Y:S01]  /*5520*/  SHF.R.U64 R14, R2, UR4, R3.reuse ;  /* 0x00000004020e7c19 */ /* 0x100fe20008001203 */
[----:B----4-:R-:W-:Y:S01]  /*5530*/  IMAD.MOV R2, RZ, RZ, -R4 ;  /* 0x000000ffff027224 */ /* 0x010fe200078e0a04 */
[----:B------:R-:W-:Y:S01]  /*5540*/  SHF.R.U32.HI R3, RZ, UR4, R3 ;  /* 0x00000004ff037c19 */ /* 0x000fe20008011603 */
[----:B------:R-:W-:Y:S02]  /*5550*/  ULDC UR4, c[0x0][0x608] ;  /* 0x0001820000047ab9 */ /* 0x000fe40000000800 */
[----:B---3--:R-:W-:Y:S01]  /*5560*/  @P4 IMAD R12, R20, R2, R13 ;  /* 0x00000002140c4224 */ /* 0x008fe200078e020d */
[--C-:B------:R-:W-:Y:S02]  /*5570*/  SHF.R.U64 R19, R14, UR4, R3.reuse ;  /* 0x000000040e137c19 */ /* 0x100fe40008001203 */
[----:B------:R-:W-:Y:S01]  /*5580*/  SHF.R.U32.HI R2, RZ, UR4, R3 ;  /* 0x00000004ff027c19 */ /* 0x000fe20008011603 */
[----:B------:R-:W-:-:S03]  /*5590*/  ULDC UR4, c[0x0][0x658] ;  /* 0x0001960000047ab9 */ /* 0x000fc60000000800 */
[--C-:B------:R-:W-:Y:S02]  /*55a0*/  SHF.R.U64 R13, R19, UR4, R2.reuse ;  /* 0x00000004130d7c19 */ /* 0x100fe40008001202 */
[----:B------:R-:W-:-:S03]  /*55b0*/  SHF.R.U32.HI R2, RZ, UR4, R2 ;  /* 0x00000004ff027c19 */ /* 0x000fc60008011602 */
[----:B------:R-:W-:Y:S02]  /*55c0*/  IMAD.MOV.U32 R4, RZ, RZ, R13 ;  /* 0x000000ffff047224 */ /* 0x000fe400078e000d */
[----:B------:R-:W-:Y:S01]  /*55d0*/  IMAD.MOV.U32 R3, RZ, RZ, R2 ;  /* 0x000000ffff037224 */ /* 0x000fe200078e0002 */
[----:B------:R-:W-:Y:S06]  /*55e0*/  @!P1 BRA `(.L_x_114) ;  /* 0x00000000002c9947 */ /* 0x000fec0003800000 */
        /* <DEDUP_REMOVED lines=9> */
[----:B------:R-:W-:-:S04]  /*5680*/  IMAD.WIDE.U32.X R2, R15, UR7, R2, P3 ;  /* 0x000000070f027c25 */ /* 0x000fc800098e0402 */
[----:B------:R-:W-:-:S07]  /*5690*/  IMAD.MOV.U32 R4, RZ, RZ, R2 ;  /* 0x000000ffff047224 */ /* 0x000fce00078e0002 */
.L_x_114:
[----:B------:R-:W-:Y:S01]  /*56a0*/  ULDC UR4, c[0x0][0x648] ;  /* 0x0001920000047ab9 */ /* 0x000fe20000000800 */
[----:B------:R-:W-:Y:S01]  /*56b0*/  LOP3.LUT R2, R19, UR16, RZ, 0xc0, !PT ;  /* 0x0000001013027c12 */ /* 0x000fe2000f8ec0ff */
[----:B------:R-:W-:Y:S01]  /*56c0*/  ULDC UR5, c[0x0][0x610] ;  /* 0x0001840000057ab9 */ /* 0x000fe20000000800 */
[----:B------:R-:W-:Y:S01]  /*56d0*/  SHF.R.U64 R3, R4, UR4, R3 ;  /* 0x0000000404037c19 */ /* 0x000fe20008001203 */
[----:B------:R-:W-:Y:S01]  /*56e0*/  ULDC UR4, c[0x0][0x638] ;  /* 0x00018e0000047ab9 */ /* 0x000fe20000000800 */
[----:B------:R-:W-:-:S03]  /*56f0*/  LOP3.LUT R14, R14, UR15, RZ, 0xc0, !PT ;  /* 0x0000000f0e0e7c12 */ /* 0x000fc6000f8ec0ff */
[----:B------:R-:W-:Y:S02]  /*5700*/  IMAD.MOV R4, RZ, RZ, -R3 ;  /* 0x000000ffff047224 */ /* 0x000fe400078e0a03 */
[----:B------:R-:W-:Y:S02]  /*5710*/  IMAD R3, R3, UR17, R2 ;  /* 0x0000001103037c24 */ /* 0x000fe4000f8e0202 */
[----:B------:R-:W-:Y:S01]  /*5720*/  IMAD R13, R4, UR4, R13 ;  /* 0x00000004040d7c24 */ /* 0x000fe2000f8e020d */
[----:B------:R-:W-:Y:S01]  /*5730*/  ULDC UR4, c[0x0][0x600] ;  /* 0x0001800000047ab9 */ /* 0x000fe20000000800 */
[----:B------:R-:W-:Y:S02]  /*5740*/  IMAD R12, R3, UR5, R12 ;  /* 0x00000005030c7c24 */ /* 0x000fe4000f8e020c */
[----:B------:R-:W-:Y:S02]  /*5750*/  IMAD R13, R13, UR4, R14 ;  /* 0x000000040d0d7c24 */ /* 0x000fe4000f8e020e */
[----:B------:R-:W-:-:S02]  /*5760*/  IMAD.MOV.U32 R3, RZ, RZ, 0x1 ;  /* 0x00000001ff037424 */ /* 0x000fc400078e00ff */
[----:B------:R-:W-:Y:S01]  /*5770*/  IMAD.MOV.U32 R2, RZ, RZ, R11 ;  /* 0x000000ffff027224 */ /* 0x000fe200078e000b */
[----:B------:R-:W-:Y:S02]  /*5780*/  SEL R22, R13, R12, !P4 ;  /* 0x0000000c0d167207 */ /* 0x000fe40006000000 */
[----:B------:R-:W-:-:S07]  /*5790*/  SEL R19, R12, R13, !P4 ;  /* 0x0000000d0c137207 */ /* 0x000fce0006000000 */
.L_x_112:
[----:B------:R-:W-:Y:S05]  /*57a0*/  BSYNC B1 ;  /* 0x0000000000017941 */ /* 0x000fea0003800000 */
.L_x_111:
[----:B------:R-:W-:-:S13]  /*57b0*/  LOP3.LUT P1, RZ, R3, 0xff, RZ, 0xc0, !PT ;  /* 0x000000ff03ff7812 */ /* 0x000fda000782c0ff */
[----:B------:R-:W-:Y:S05]  /*57c0*/  @P1 BRA `(.L_x_115) ;  /* 0xfffffff400241947 */ /* 0x000fea000383ffff */
[----:B------:R-:W-:Y:S05]  /*57d0*/  BSYNC B0 ;  /* 0x0000000000007941 */ /* 0x000fea0003800000 */
.L_x_103:
[----:B------:R-:W-:-:S03]  /*57e0*/  UMOV UR4, 0xffffffff ;  /* 0xffffffff00047882 */ /* 0x000fc60000000000 */
[----:B------:R-:W-:Y:S05]  /*57f0*/  BRA.DIV UR4, `(.L_x_116) ;  /* 0x0000000604647947 */ /* 0x000fea000b800000 */
[----:B------:R-:W-:-:S13]  /*5800*/  ELECT P6, URZ, PT ;  /* 0x00000000003f782f */ /* 0x000fda00038c0000 */
.L_x_133:
[----:B------:R-:W-:Y:S04]  /*5810*/  BSSY B0, `(.L_x_117) ;  /* 0x0000034000007945 */ /* 0x000fe80003800000 */
[----:B------:R-:W-:Y:S05]  /*5820*/  @!P6 BRA `(.L_x_118) ;  /* 0x0000000000c8e947 */ /* 0x000fea0003800000 */
[----:B------:R-:W-:-:S04]  /*5830*/  LOP3.LUT R16, R16, 0x2, RZ, 0xfc, !PT ;  /* 0x0000000210107812 */ /* 0x000fc800078efcff */
[----:B------:R-:W-:-:S13]  /*5840*/  ISETP.NE.AND P0, PT, R16, 0x3, PT ;  /* 0x000000031000780c */ /* 0x000fda0003f05270 */
[----:B------:R-:W-:Y:S05]  /*5850*/  @!P0 BRA `(.L_x_119) ;  /* 0x0000000000048947 */ /* 0x000fea0003800000 */
[----:B------:R-:W-:Y:S01]  /*5860*/  BPT.TRAP 0x1 ;  /* 0x000000040000795c */ /* 0x000fe20000300000 */
.L_x_119:
[----:B------:R-:W0:Y:S01]  /*5870*/  S2R R3, SR_CgaCtaId ;  /* 0x0000000000037919 */ /* 0x000e220000008800 */
[----:B------:R-:W-:-:S04]  /*5880*/  MOV R2, 0x400 ;  /* 0x0000040000027802 */ /* 0x000fc80000000f00 */
[----:B0-----:R-:W-:Y:S02]  /*5890*/  LEA R3, R3, R2, 0x18 ;  /* 0x0000000203037211 */ /* 0x001fe400078ec0ff */
[----:B------:R-:W-:-:S03]  /*58a0*/  SHF.L.U32 R2, R0, 0x1f, RZ ;  /* 0x0000001f00027819 */ /* 0x000fc600000006ff */
[----:B------:R-:W-:-:S04]  /*58b0*/  VIADD R3, R3, 0x28 ;  /* 0x0000002803037836 */ /* 0x000fc80000000000 */
[C---:B------:R-:W-:Y:S02]  /*58c0*/  IMAD R7, R8.reuse, 0x8, R3 ;  /* 0x0000000808077824 */ /* 0x040fe400078e0203 */
[----:B------:R-:W-:Y:S02]  /*58d0*/  VIADD R8, R8, 0x1 ;  /* 0x0000000108087836 */ /* 0x000fe40000000000 */
[----:B------:R-:W0:Y:S03]  /*58e0*/  SYNCS.PHASECHK.TRANS64.TRYWAIT P0, [R7+URZ], R2 ;  /* 0x00000002070075a7 */ /* 0x000e26000800017f */
[----:B------:R-:W-:-:S04]  /*58f0*/  ISETP.NE.AND P1, PT, R8, 0x5, PT ;  /* 0x000000050800780c */ /* 0x000fc80003f25270 */
[----:B------:R-:W-:Y:S02]  /*5900*/  SEL R5, RZ, 0x1, P1 ;  /* 0x00000001ff057807 */ /* 0x000fe40000800000 */
[----:B------:R-:W-:Y:S02]  /*5910*/  SEL R8, R8, RZ, P1 ;  /* 0x000000ff08087207 */ /* 0x000fe40000800000 */
[----:B------:R-:W-:-:S03]  /*5920*/  LOP3.LUT R5, R0, R5, RZ, 0x3c, !PT ;  /* 0x0000000500057212 */ /* 0x000fc600078e3cff */
[----:B------:R-:W-:Y:S01]  /*5930*/  IMAD R9, R8, 0x8, R3 ;  /* 0x0000000808097824 */ /* 0x000fe200078e0203 */
[----:B------:R-:W-:Y:S01]  /*5940*/  SHF.L.U32 R4, R5, 0x1f, RZ ;  /* 0x0000001f05047819 */ /* 0x000fe200000006ff */
[----:B0-----:R-:W-:Y:S06]  /*5950*/  @!P0 BRA `(.L_x_120) ;  /* 0x00000004002c8947 */ /* 0x001fec0003800000 */
.L_x_134:
[----:B------:R-:W1:Y:S01]  /*5960*/  SYNCS.PHASECHK.TRANS64.TRYWAIT P0, [R9+URZ], R4 ;  /* 0x00000004090075a7 */ /* 0x000e62000800017f */
[----:B------:R-:W-:-:S05]  /*5970*/  VIADD R0, R8, 0x1 ;  /* 0x0000000108007836 */ /* 0x000fca0000000000 */
[----:B------:R-:W-:-:S04]  /*5980*/  ISETP.NE.AND P1, PT, R0, 0x5, PT ;  /* 0x000000050000780c */ /* 0x000fc80003f25270 */
[----:B0-----:R-:W-:Y:S02]  /*5990*/  SEL R2, RZ, 0x1, P1 ;  /* 0x00000001ff027807 */ /* 0x001fe40000800000 */
[----:B------:R-:W-:Y:S02]  /*59a0*/  SEL R0, R0, RZ, P1 ;  /* 0x000000ff00007207 */ /* 0x000fe40000800000 */
[----:B------:R-:W-:-:S03]  /*59b0*/  LOP3.LUT R7, R5, R2, RZ, 0x3c, !PT ;  /* 0x0000000205077212 */ /* 0x000fc600078e3cff */
[----:B------:R-:W-:Y:S01]  /*59c0*/  IMAD R6, R0, 0x8, R3 ;  /* 0x0000000800067824 */ /* 0x000fe200078e0203 */
[----:B------:R-:W-:Y:S01]  /*59d0*/  SHF.L.U32 R5, R7, 0x1f, RZ ;  /* 0x0000001f07057819 */ /* 0x000fe200000006ff */
[----:B-1----:R-:W-:Y:S06]  /*59e0*/  @!P0 BRA `(.L_x_121) ;  /* 0x00000004001c8947 */ /* 0x002fec0003800000 */
.L_x_135:
[----:B------:R-:W1:Y:S01]  /*59f0*/  SYNCS.PHASECHK.TRANS64.TRYWAIT P0, [R6+URZ], R5 ;  /* 0x00000005060075a7 */ /* 0x000e62000800017f */
[----:B------:R-:W-:-:S05]  /*5a00*/  VIADD R0, R0, 0x1 ;  /* 0x0000000100007836 */ /* 0x000fca0000000000 */
[----:B------:R-:W-:-:S04]  /*5a10*/  ISETP.NE.AND P1, PT, R0, 0x5, PT ;  /* 0x000000050000780c */ /* 0x000fc80003f25270 */
[----:B------:R-:W-:Y:S02]  /*5a20*/  SEL R2, RZ, 0x1, P1 ;  /* 0x00000001ff027807 */ /* 0x000fe40000800000 */
[----:B------:R-:W-:Y:S02]  /*5a30*/  SEL R0, R0, RZ, P1 ;  /* 0x000000ff00007207 */ /* 0x000fe40000800000 */
[----:B------:R-:W-:-:S03]  /*5a40*/  LOP3.LUT R7, R7, R2, RZ, 0x3c, !PT ;  /* 0x0000000207077212 */ /* 0x000fc600078e3cff */
[----:B0-----:R-:W-:Y:S01]  /*5a50*/  IMAD R9, R0, 0x8, R3 ;  /* 0x0000000800097824 */ /* 0x001fe200078e0203 */
[----:B------:R-:W-:Y:S01]  /*5a60*/  SHF.L.U32 R4, R7, 0x1f, RZ ;  /* 0x0000001f07047819 */ /* 0x000fe200000006ff */
[----:B-1----:R-:W-:Y:S06]  /*5a70*/  @!P0 BRA `(.L_x_122) ;  /* 0x00000004000c8947 */ /* 0x002fec0003800000 */
.L_x_136:
[----:B------:R-:W1:Y:S01]  /*5a80*/  SYNCS.PHASECHK.TRANS64.TRYWAIT P0, [R9+URZ], R4 ;  /* 0x00000004090075a7 */ /* 0x000e62000800017f */
[----:B------:R-:W-:-:S05]  /*5a90*/  VIADD R0, R0, 0x1 ;  /* 0x0000000100007836 */ /* 0x000fca0000000000 */
[----:B------:R-:W-:-:S04]  /*5aa0*/  ISETP.NE.AND P1, PT, R0, 0x5, PT ;  /* 0x000000050000780c */ /* 0x000fc80003f25270 */
[----:B------:R-:W-:Y:S02]  /*5ab0*/  SEL R2, RZ, 0x1, P1 ;  /* 0x00000001ff027807 */ /* 0x000fe40000800000 */
[----:B------:R-:W-:Y:S02]  /*5ac0*/  SEL R0, R0, RZ, P1 ;  /* 0x000000ff00007207 */ /* 0x000fe40000800000 */
[----:B------:R-:W-:Y:S01]  /*5ad0*/  LOP3.LUT R2, R7, R2, RZ, 0x3c, !PT ;  /* 0x0000000207027212 */ /* 0x000fe200078e3cff */
[----:B-1----:R-:W-:Y:S06]  /*5ae0*/  @!P0 BRA `(.L_x_123) ;  /* 0x0000000400048947 */ /* 0x002fec0003800000 */
.L_x_137:
[----:B------:R-:W-:Y:S01]  /*5af0*/  IMAD R3, R0, 0x8, R3 ;  /* 0x0000000800037824 */ /* 0x000fe200078e0203 */
[----:B------:R-:W-:-:S07]  /*5b00*/  SHF.L.U32 R0, R2, 0x1f, RZ ;  /* 0x0000001f02007819 */ /* 0x000fce00000006ff */
.L_x_124:
[----:B--2---:R2:W3:Y:S02]  /*5b10*/  SYNCS.PHASECHK.TRANS64.TRYWAIT P0, [R3+URZ], R0 ;  /* 0x00000000030075a7 */ /* 0x0044e4000800017f */
[----:B---3--:R-:W-:Y:S05]  /*5b20*/  @!P0 NANOSLEEP.SYNCS 0x989680 ;  /* 0x009896800000895d */ /* 0x008fea0003900000 */
[----:B------:R-:W3:Y:S02]  /*5b30*/  @!P0 SYNCS.PHASECHK.TRANS64 P0, [R3+URZ], R0 ;  /* 0x00000000030085a7 */ /* 0x000ee4000800007f */
[----:B---3--:R-:W-:Y:S05]  /*5b40*/  @!P0 BRA `(.L_x_124) ;  /* 0xfffffffc00f08947 */ /* 0x008fea000383ffff */
.L_x_118:
[----:B------:R-:W-:Y:S05]  /*5b50*/  BSYNC B0 ;  /* 0x0000000000007941 */ /* 0x000fea0003800000 */
.L_x_117:
[----:B------:R-:W-:Y:S05]  /*5b60*/  EXIT ;  /* 0x000000000000794d */ /* 0x000fea0003800000 */
.L_x_19:
[----:B-1----:R1:W2:Y:S02]  /*5b70*/  SYNCS.PHASECHK.TRANS64.TRYWAIT P0, [R65+URZ], R0 ;  /* 0x00000000410075a7 */ /* 0x0022a4000800017f */
[----:B--2---:R-:W-:Y:S05]  /*5b80*/  @!P0 NANOSLEEP.SYNCS 0x989680 ;  /* 0x009896800000895d */ /* 0x004fea0003900000 */
[----:B------:R-:W2:Y:S02]  /*5b90*/  @!P0 SYNCS.PHASECHK.TRANS64 P0, [R65+URZ], R0 ;  /* 0x00000000410085a7 */ /* 0x000ea4000800007f */
[----:B--2---:R-:W-:Y:S05]  /*5ba0*/  @!P0 BRA `(.L_x_19) ;  /* 0xfffffffc00f08947 */ /* 0x004fea000383ffff */
[----:B------:R-:W-:Y:S05]  /*5bb0*/  BRA `(.L_x_125) ;  /* 0xffffffb800f07947 */ /* 0x000fea000383ffff */
.L_x_24:
[----:B--2---:R2:W3:Y:S02]  /*5bc0*/  SYNCS.PHASECHK.TRANS64.TRYWAIT P1, [R3+URZ], R0 ;  /* 0x00000000030075a7 */ /* 0x0044e4000802017f */
[----:B---3--:R-:W-:Y:S05]  /*5bd0*/  @!P1 NANOSLEEP.SYNCS 0x989680 ;  /* 0x009896800000995d */ /* 0x008fea0003900000 */
[----:B------:R-:W3:Y:S02]  /*5be0*/  @!P1 SYNCS.PHASECHK.TRANS64 P1, [R3+URZ], R0 ;  /* 0x00000000030095a7 */ /* 0x000ee4000802007f */
[----:B---3--:R-:W-:Y:S05]  /*5bf0*/  @!P1 BRA `(.L_x_24) ;  /* 0xfffffffc00f09947 */ /* 0x008fea000383ffff */
[----:B------:R-:W-:Y:S05]  /*5c00*/  BRA `(.L_x_23) ;  /* 0xffffffbc00547947 */ /* 0x000fea000383ffff */
.L_x_29:
[----:B--2---:R-:W-:-:S04]  /*5c10*/  IMAD.U32 R5, RZ, RZ, UR4 ;  /* 0x00000004ff057e24 */ /* 0x004fc8000f8e00ff */
[----:B------:R2:W3:Y:S03]  /*5c20*/  SYNCS.PHASECHK.TRANS64.TRYWAIT P1, [R5+URZ], R4 ;  /* 0x00000004050075a7 */ /* 0x0004e6000802017f */
[----:B---3--:R-:W-:Y:S05]  /*5c30*/  @!P1 NANOSLEEP.SYNCS 0x989680 ;  /* 0x009896800000995d */ /* 0x008fea0003900000 */
[----:B------:R-:W3:Y:S02]  /*5c40*/  @!P1 SYNCS.PHASECHK.TRANS64 P1, [R5+URZ], R4 ;  /* 0x00000004050095a7 */ /* 0x000ee4000802007f */
[----:B---3--:R-:W-:Y:S05]  /*5c50*/  @!P1 BRA `(.L_x_29) ;  /* 0xfffffffc00ec9947 */ /* 0x008fea000383ffff */
[----:B------:R-:W-:Y:S05]  /*5c60*/  BRA `(.L_x_28) ;  /* 0xffffffbc00cc7947 */ /* 0x000fea000383ffff */
.L_x_35:
[----:B-1----:R1:W2:Y:S02]  /*5c70*/  SYNCS.PHASECHK.TRANS64.TRYWAIT P0, [R65+URZ+0x10], R0 ;  /* 0x00001000410075a7 */ /* 0x0022a4000800017f */
[----:B--2---:R-:W-:Y:S05]  /*5c80*/  @!P0 NANOSLEEP.SYNCS 0x989680 ;  /* 0x009896800000895d */ /* 0x004fea0003900000 */
[----:B------:R-:W2:Y:S02]  /*5c90*/  @!P0 SYNCS.PHASECHK.TRANS64 P0, [R65+URZ+0x10], R0 ;  /* 0x00001000410085a7 */ /* 0x000ea4000800007f */
[----:B--2---:R-:W-:Y:S05]  /*5ca0*/  @!P0 BRA `(.L_x_35) ;  /* 0xfffffffc00f08947 */ /* 0x004fea000383ffff */
[----:B------:R-:W-:Y:S05]  /*5cb0*/  BRA `(.L_x_126) ;  /* 0xffffffc000d87947 */ /* 0x000fea000383ffff */
.L_x_104:
[----:B------:R-:W-:Y:S01]  /*5cc0*/  BSSY B1, `(.L_x_127) ;  /* 0x0000006000017945 */ /* 0x000fe20003800000 */
[----:B------:R-:W-:-:S07]  /*5cd0*/  IMAD.MOV.U32 R15, RZ, RZ, -0x1 ;  /* 0xffffffffff0f7424 */ /* 0x000fce00078e00ff */
[----:B-----5:R-:W-:Y:S05]  /*5ce0*/  WARPSYNC.COLLECTIVE R15, `(.L_x_128) ;  /* 0x000000000f0c7348 */ /* 0x020fea0003c00000 */
[----:B------:R-:W-:Y:S02]  /*5cf0*/  ELECT P6, UR62, PT ;  /* 0x00000000003e782f */ /* 0x000fe400038c0000 */
[----:B------:R-:W-:Y:S01]  /*5d00*/  MOV R14, UR62 ;  /* 0x0000003e000e7c02 */ /* 0x000fe20008000f00 */
[----:B-----5:R-:W-:Y:S10]  /*5d10*/  ENDCOLLECTIVE ;  /* 0x000000000000791b */ /* 0x020ff40003800000 */
.L_x_128:
[----:B------:R-:W-:Y:S05]  /*5d20*/  BSYNC B1 ;  /* 0x0000000000017941 */ /* 0x000fea0003800000 */
.L_x_127:
[----:B------:R-:W-:Y:S05]  /*5d30*/  BRA `(.L_x_129) ;  /* 0xffffffec00d47947 */ /* 0x000fea000383ffff */
.L_x_107:
[----:B0-----:R0:W1:Y:S02]  /*5d40*/  SYNCS.PHASECHK.TRANS64.TRYWAIT P1, [R12+URZ+0x28], R5 ;  /* 0x000028050c0075a7 */ /* 0x001064000802017f */
[----:B-1----:R-:W-:Y:S05]  /*5d50*/  @!P1 NANOSLEEP.SYNCS 0x989680 ;  /* 0x009896800000995d */ /* 0x002fea0003900000 */
[----:B------:R-:W1:Y:S02]  /*5d60*/  @!P1 SYNCS.PHASECHK.TRANS64 P1, [R12+URZ+0x28], R5 ;  /* 0x000028050c0095a7 */ /* 0x000e64000802007f */
[----:B-1----:R-:W-:Y:S05]  /*5d70*/  @!P1 BRA `(.L_x_107) ;  /* 0xfffffffc00f09947 */ /* 0x002fea000383ffff */
[----:B------:R-:W-:Y:S05]  /*5d80*/  BRA `(.L_x_130) ;  /* 0xfffffff000087947 */ /* 0x000fea000383ffff */
.L_x_116:
[----:B------:R-:W-:Y:S01]  /*5d90*/  BSSY B0, `(.L_x_131) ;  /* 0x0000006000007945 */ /* 0x000fe20003800000 */
[----:B------:R-:W-:-:S07]  /*5da0*/  IMAD.MOV.U32 R15, RZ, RZ, -0x1 ;  /* 0xffffffffff0f7424 */ /* 0x000fce00078e00ff */
[----:B-----5:R-:W-:Y:S05]  /*5db0*/  WARPSYNC.COLLECTIVE R15, `(.L_x_132) ;  /* 0x000000000f0c7348 */ /* 0x020fea0003c00000 */
[----:B------:R-:W-:Y:S02]  /*5dc0*/  ELECT P6, UR62, PT ;  /* 0x00000000003e782f */ /* 0x000fe400038c0000 */
[----:B------:R-:W-:Y:S01]  /*5dd0*/  MOV R14, UR62 ;  /* 0x0000003e000e7c02 */ /* 0x000fe20008000f00 */
[----:B-----5:R-:W-:Y:S10]  /*5de0*/  ENDCOLLECTIVE ;  /* 0x000000000000791b */ /* 0x020ff40003800000 */
.L_x_132:
[----:B------:R-:W-:Y:S05]  /*5df0*/  BSYNC B0 ;  /* 0x0000000000007941 */ /* 0x000fea0003800000 */
.L_x_131:
[----:B------:R-:W-:Y:S05]  /*5e00*/  BRA `(.L_x_133) ;  /* 0xfffffff800807947 */ /* 0x000fea000383ffff */
.L_x_120:
[----:B0-----:R0:W1:Y:S02]  /*5e10*/  SYNCS.PHASECHK.TRANS64.TRYWAIT P0, [R7+URZ], R2 ;  /* 0x00000002070075a7 */ /* 0x001064000800017f */
[----:B-1----:R-:W-:Y:S05]  /*5e20*/  @!P0 NANOSLEEP.SYNCS 0x989680 ;  /* 0x009896800000895d */ /* 0x002fea0003900000 */
[----:B------:R-:W1:Y:S02]  /*5e30*/  @!P0 SYNCS.PHASECHK.TRANS64 P0, [R7+URZ], R2 ;  /* 0x00000002070085a7 */ /* 0x000e64000800007f */
[----:B-1----:R-:W-:Y:S05]  /*5e40*/  @!P0 BRA `(.L_x_120) ;  /* 0xfffffffc00f08947 */ /* 0x002fea000383ffff */
[----:B------:R-:W-:Y:S05]  /*5e50*/  BRA `(.L_x_134) ;  /* 0xfffffff800c07947 */ /* 0x000fea000383ffff */
.L_x_121:
[----:B0-----:R0:W1:Y:S02]  /*5e60*/  SYNCS.PHASECHK.TRANS64.TRYWAIT P0, [R9+URZ], R4 ;  /* 0x00000004090075a7 */ /* 0x001064000800017f */
[----:B-1----:R-:W-:Y:S05]  /*5e70*/  @!P0 NANOSLEEP.SYNCS 0x989680 ;  /* 0x009896800000895d */ /* 0x002fea0003900000 */
[----:B------:R-:W1:Y:S02]  /*5e80*/  @!P0 SYNCS.PHASECHK.TRANS64 P0, [R9+URZ], R4 ;  /* 0x00000004090085a7 */ /* 0x000e64000800007f */
[----:B-1----:R-:W-:Y:S05]  /*5e90*/  @!P0 BRA `(.L_x_121) ;  /* 0xfffffffc00f08947 */ /* 0x002fea000383ffff */
[----:B------:R-:W-:Y:S05]  /*5ea0*/  BRA `(.L_x_135) ;  /* 0xfffffff800d07947 */ /* 0x000fea000383ffff */
.L_x_122:
[----:B0-----:R0:W1:Y:S02]  /*5eb0*/  SYNCS.PHASECHK.TRANS64.TRYWAIT P0, [R6+URZ], R5 ;  /* 0x00000005060075a7 */ /* 0x001064000800017f */
[----:B-1----:R-:W-:Y:S05]  /*5ec0*/  @!P0 NANOSLEEP.SYNCS 0x989680 ;  /* 0x009896800000895d */ /* 0x002fea0003900000 */
[----:B------:R-:W1:Y:S02]  /*5ed0*/  @!P0 SYNCS.PHASECHK.TRANS64 P0, [R6+URZ], R5 ;  /* 0x00000005060085a7 */ /* 0x000e64000800007f */
[----:B-1----:R-:W-:Y:S05]  /*5ee0*/  @!P0 BRA `(.L_x_122) ;  /* 0xfffffffc00f08947 */ /* 0x002fea000383ffff */
[----:B------:R-:W-:Y:S05]  /*5ef0*/  BRA `(.L_x_136) ;  /* 0xfffffff800e07947 */ /* 0x000fea000383ffff */
.L_x_123:
[----:B-1----:R1:W2:Y:S02]  /*5f00*/  SYNCS.PHASECHK.TRANS64.TRYWAIT P0, [R9+URZ], R4 ;  /* 0x00000004090075a7 */ /* 0x0022a4000800017f */
[----:B--2---:R-:W-:Y:S05]  /*5f10*/  @!P0 NANOSLEEP.SYNCS 0x989680 ;  /* 0x009896800000895d */ /* 0x004fea0003900000 */
[----:B------:R-:W2:Y:S02]  /*5f20*/  @!P0 SYNCS.PHASECHK.TRANS64 P0, [R9+URZ], R4 ;  /* 0x00000004090085a7 */ /* 0x000ea4000800007f */
[----:B--2---:R-:W-:Y:S05]  /*5f30*/  @!P0 BRA `(.L_x_123) ;  /* 0xfffffffc00f08947 */ /* 0x004fea000383ffff */
[----:B------:R-:W-:Y:S05]  /*5f40*/  BRA `(.L_x_137) ;  /* 0xfffffff800e87947 */ /* 0x000fea000383ffff */
.L_x_138:
[----:B------:R-:W-:-:S00]  /*5f50*/  BRA `(.L_x_138) ;  /* 0xfffffffc00fc7947 */ /* 0x000fc0000383ffff */
[----:B------:R-:W-:-:S00]  /*5f60*/  NOP ;  /* 0x0000000000007918 */ /* 0x000fc00000000000 */
        /* <DEDUP_REMOVED lines=9> */
.L_x_139:


//--------------------- .nv.global.init           --------------------------
	.section	.nv.global.init,"aw",@progbits
.nv.global.init:
	.type		$str$22,@object
	.size		$str$22,($str$23 - $str$22)
$str$22:
        /*0000*/ 	.byte	0x6b, 0x5f, 0x74, 0x69, 0x6c, 0x65, 0x5f, 0x63, 0x6f, 0x75, 0x6e, 0x74, 0x20, 0x3e, 0x3d, 0x20
        /*0010*/ 	.byte	0x31, 0x00
	.type		$str$23,@object
	.size		$str$23,(__unnamed_1 - $str$23)
$str$23:
        /*0012*/ 	.byte	0x2f, 0x74, 0x6d, 0x70, 0x2f, 0x63, 0x75, 0x74, 0x6c, 0x61, 0x73, 0x73, 0x5f, 0x73, 0x77, 0x65
        /*0022*/ 	.byte	0x65, 0x70, 0x5f, 0x73, 0x72, 0x63, 0x2f, 0x69, 0x6e, 0x63, 0x6c, 0x75, 0x64, 0x65, 0x2f, 0x63
        /*0032*/ 	.byte	0x75, 0x74, 0x6c, 0x61, 0x73, 0x73, 0x2f, 0x67, 0x65, 0x6d, 0x6d, 0x2f, 0x63, 0x6f, 0x6c, 0x6c
        /*0042*/ 	.byte	0x65, 0x63, 0x74, 0x69, 0x76, 0x65, 0x2f, 0x73, 0x6d, 0x39, 0x30, 0x5f, 0x6d, 0x6d, 0x61, 0x5f
        /*0052*/ 	.byte	0x74, 0x6d, 0x61, 0x5f, 0x67, 0x6d, 0x6d, 0x61, 0x5f, 0x73, 0x73, 0x5f, 0x77, 0x61, 0x72, 0x70
        /*0062*/ 	.byte	0x73, 0x70, 0x65, 0x63, 0x69, 0x61, 0x6c, 0x69, 0x7a, 0x65, 0x64, 0x2e, 0x68, 0x70, 0x70, 0x00
	.type		__unnamed_1,@object
	.size		__unnamed_1,(.L_0 - __unnamed_1)
__unnamed_1:
        /*0072*/ 	.byte	0x76, 0x6f, 0x69, 0x64, 0x20, 0x63, 0x75, 0x74, 0x6c, 0x61, 0x73, 0x73, 0x3a, 0x3a, 0x67, 0x65
        /* <DEDUP_REMOVED lines=180> */
        /*0bc2*/ 	.byte	0x65, 0x6e, 0x74, 0x69, 0x74, 0x79, 0x5d, 0x00
.L_0:


//--------------------- .nv.shared._ZN7cutlass13device_kernelINS_4gemm6kernel13GemmUniversalIN4cute5tupleIJiiiiEEENS1_10collective13CollectiveMmaINS1_34MainloopSm90TmaGmmaWarpSpecializedILi5ENS5_IJNS4_1CILi2EEENSA_ILi1EEESC_EEENS1_32KernelTmaWarpSpecializedPingpongEEENS5_IJNSA_ILi64EEESG_NSA_ILi32EEEEEENS_10bfloat16_tENS5_IJlSC_lEEESJ_SK_NS4_8TiledMMAINS4_8MMA_AtomIJNS4_4SM904GMMA27MMA_64x64x16_F32BF16BF16_SSILNSO_5MajorE0ELSQ_0ELNSO_7ScaleInE1ELSR_1EEEEEENS4_6LayoutINS5_IJSC_SC_SC_EEENS5_IJNSA_ILi0EEESW_SW_EEEEENS5_IJNS4_10UnderscoreESZ_SZ_EEEEENS4_13SM90_TMA_LOADENS4_14ComposedLayoutINS4_7SwizzleILi2ELi4ELi3EEENS4_18smem_ptr_flag_bitsILi16EEENSU_INS5_IJNSA_ILi8EEESH_EEENS5_IJSH_SC_EEEEEEEvNS4_8identityENS4_23SM90_TMA_LOAD_MULTICASTES1C_vS1D_EENS_8epilogue10collective6detail29Sm90TmaWarpSpecializedAdapterINS1H_15DefaultEpilogueISJ_SK_SK_NS1G_6thread17LinearCombinationISJ_Li1EffLNS1L_9ScaleType4KindE0ELNS_15FloatRoundStyleE2ESJ_EENS1_15EpilogueDefaultEEEEEvvEEEEvNT_6ParamsE --------------------------
	.section	.nv.shared._ZN7cutlass13device_kernelINS_4gemm6kernel13GemmUniversalIN4cute5tupleIJiiiiEEENS1_10collective13CollectiveMmaINS1_34MainloopSm90TmaGmmaWarpSpecializedILi5ENS5_IJNS4_1CILi2EEENSA_ILi1EEESC_EEENS1_32KernelTmaWarpSpecializedPingpongEEENS5_IJNSA_ILi64EEESG_NSA_ILi32EEEEEENS_10bfloat16_tENS5_IJlSC_lEEESJ_SK_NS4_8TiledMMAINS4_8MMA_AtomIJNS4_4SM904GMMA27MMA_64x64x16_F32BF16BF16_SSILNSO_5MajorE0ELSQ_0ELNSO_7ScaleInE1ELSR_1EEEEEENS4_6LayoutINS5_IJSC_SC_SC_EEENS5_IJNSA_ILi0EEESW_SW_EEEEENS5_IJNS4_10UnderscoreESZ_SZ_EEEEENS4_13SM90_TMA_LOADENS4_14ComposedLayoutINS4_7SwizzleILi2ELi4ELi3EEENS4_18smem_ptr_flag_bitsILi16EEENSU_INS5_IJNSA_ILi8EEESH_EEENS5_IJSH_SC_EEEEEEEvNS4_8identityENS4_23SM90_TMA_LOAD_MULTICASTES1C_vS1D_EENS_8epilogue10collective6detail29Sm90TmaWarpSpecializedAdapterINS1H_15DefaultEpilogueISJ_SK_SK_NS1G_6thread17LinearCombinationISJ_Li1EffLNS1L_9ScaleType4KindE0ELNS_15FloatRoundStyleE2ESJ_EENS1_15EpilogueDefaultEEEEEvvEEEEvNT_6ParamsE,"aw",@nobits
	.sectionflags	@""
	.align	16
	.zero		1024


//--------------------- .nv.shared.reserved.0     --------------------------
	.section	.nv.shared.reserved.0,"aw",@nobits
	.weak		__nv_reservedSMEM_offset_0_alias
	.size		__nv_reservedSMEM_offset_0_alias, 0, 0
	.other		__nv_reservedSMEM_offset_0_alias,@"STO_CUDA_RESERVED_SHARED STV_DEFAULT"
__nv_reservedSMEM_offset_0_alias:
	.zero		0


//--------------------- .nv.global                --------------------------
	.section	.nv.global,"aw",@nobits
.nv.global:
	.type		_ZN39_INTERNAL_45482ee5_4_k_cu_7166cbf4_39284cute1_E,@object
	.size		_ZN39_INTERNAL_45482ee5_4_k_cu_7166cbf4_39284cute1_E,(_ZN39_INTERNAL_45482ee5_4_k_cu_7166cbf4_39284cuda3std3__45__cpo6cbeginE - _ZN39_INTERNAL_45482ee5_4_k_cu_7166cbf4_39284cute1_E)
_ZN39_INTERNAL_45482ee5_4_k_cu_7166cbf4_39284cute1_E:
	.zero		1
	.type		_ZN39_INTERNAL_45482ee5_4_k_cu_7166cbf4_39284cuda3std3__45__cpo6cbeginE,@object
	.size		_ZN39_INTERNAL_45482ee5_4_k_cu_7166cbf4_39284cuda3std3__45__cpo6cbeginE,(_ZN39_INTERNAL_45482ee5_4_k_cu_7166cbf4_39284cuda3std3__48in_placeE - _ZN39_INTERNAL_45482ee5_4_k_cu_7166cbf4_39284cuda3std3__45__cpo6cbeginE)
_ZN39_INTERNAL_45482ee5_4_k_cu_7166cbf4_39284cuda3std3__45__cpo6cbeginE:
	.zero		1
	.type		_ZN39_INTERNAL_45482ee5_4_k_cu_7166cbf4_39284cuda3std3__48in_placeE,@object
	.size		_ZN39_INTERNAL_45482ee5_4_k_cu_7166cbf4_39284cuda3std3__48in_placeE,(_ZN39_INTERNAL_45482ee5_4_k_cu_7166cbf4_39284cuda3std6ranges3__45__cpo9iter_moveE - _ZN39_INTERNAL_45482ee5_4_k_cu_7166cbf4_39284cuda3std3__48in_placeE)
_ZN39_INTERNAL_45482ee5_4_k_cu_7166cbf4_39284cuda3std3__48in_placeE:
	.zero		1
	.type		_ZN39_INTERNAL_45482ee5_4_k_cu_7166cbf4_39284cuda3std6ranges3__45__cpo9iter_moveE,@object
	.size		_ZN39_INTERNAL_45482ee5_4_k_cu_7166cbf4_39284cuda3std6ranges3__45__cpo9iter_moveE,(_ZN39_INTERNAL_45482ee5_4_k_cu_7166cbf4_39284cuda3std3__45__cpo5beginE - _ZN39_INTERNAL_45482ee5_4_k_cu_7166cbf4_39284cuda3std6ranges3__45__cpo9iter_moveE)
_ZN39_INTERNAL_45482ee5_4_k_cu_7166cbf4_39284cuda3std6ranges3__45__cpo9iter_moveE:
	.zero		1
	.type		_ZN39_INTERNAL_45482ee5_4_k_cu_7166cbf4_39284cuda3std3__45__cpo5beginE,@object
	.size		_ZN39_INTERNAL_45482ee5_4_k_cu_7166cbf4_39284cuda3std3__45__cpo5beginE,(_ZN39_INTERNAL_45482ee5_4_k_cu_7166cbf4_39284cuda3std3__441_GLOBAL__N__45482ee5_4_k_cu_7166cbf4_39286ignoreE - _ZN39_INTERNAL_45482ee5_4_k_cu_7166cbf4_39284cuda3std3__45__cpo5beginE)
_ZN39_INTERNAL_45482ee5_4_k_cu_7166cbf4_39284cuda3std3__45__cpo5beginE:
	.zero		1
	.type		_ZN39_INTERNAL_45482ee5_4_k_cu_7166cbf4_39284cuda3std3__441_GLOBAL__N__45482ee5_4_k_cu_7166cbf4_39286ignoreE,@object
	.size		_ZN39_INTERNAL_45482ee5_4_k_cu_7166cbf4_39284cuda3std3__441_GLOBAL__N__45482ee5_4_k_cu_7166cbf4_39286ignoreE,(_ZN39_INTERNAL_45482ee5_4_k_cu_7166cbf4_39284cute7productE - _ZN39_INTERNAL_45482ee5_4_k_cu_7166cbf4_39284cuda3std3__441_GLOBAL__N__45482ee5_4_k_cu_7166cbf4_39286ignoreE)
_ZN39_INTERNAL_45482ee5_4_k_cu_7166cbf4_39284cuda3std3__441_GLOBAL__N__45482ee5_4_k_cu_7166cbf4_39286ignoreE:
	.zero		1
	.type		_ZN39_INTERNAL_45482ee5_4_k_cu_7166cbf4_39284cute7productE,@object
	.size		_ZN39_INTERNAL_45482ee5_4_k_cu_7166cbf4_39284cute7productE,(_ZN39_INTERNAL_45482ee5_4_k_cu_7166cbf4_39284cuda3std3__45__cpo3endE - _ZN39_INTERNAL_45482ee5_4_k_cu_7166cbf4_39284cute7productE)
_ZN39_INTERNAL_45482ee5_4_k_cu_7166cbf4_39284cute7productE:
	.zero		1
	.type		_ZN39_INTERNAL_45482ee5_4_k_cu_7166cbf4_39284cuda3std3__45__cpo3endE,@object
	.size		_ZN39_INTERNAL_45482ee5_4_k_cu_7166cbf4_39284cuda3std3__45__cpo3endE,(_ZN39_INTERNAL_45482ee5_4_k_cu_7166cbf4_39284cuda3std3__419piecewise_constructE - _ZN39_INTERNAL_45482ee5_4_k_cu_7166cbf4_39284cuda3std3__45__cpo3endE)
_ZN39_INTERNAL_45482ee5_4_k_cu_7166cbf4_39284cuda3std3__45__cpo3endE:
	.zero		1
	.type		_ZN39_INTERNAL_45482ee5_4_k_cu_7166cbf4_39284cuda3std3__419piecewise_constructE,@object
	.size		_ZN39_INTERNAL_45482ee5_4_k_cu_7166cbf4_39284cuda3std3__419piecewise_constructE,(_ZN39_INTERNAL_45482ee5_4_k_cu_7166cbf4_39284cuda3std3__45__cpo4cendE - _ZN39_INTERNAL_45482ee5_4_k_cu_7166cbf4_39284cuda3std3__419piecewise_constructE)
_ZN39_INTERNAL_45482ee5_4_k_cu_7166cbf4_39284cuda3std3__419piecewise_constructE:
	.zero		1
	.type		_ZN39_INTERNAL_45482ee5_4_k_cu_7166cbf4_39284cuda3std3__45__cpo4cendE,@object
	.size		_ZN39_INTERNAL_45482ee5_4_k_cu_7166cbf4_39284cuda3std3__45__cpo4cendE,(_ZN39_INTERNAL_45482ee5_4_k_cu_7166cbf4_39284cuda3std6ranges3__45__cpo4swapE - _ZN39_INTERNAL_45482ee5_4_k_cu_7166cbf4_39284cuda3std3__45__cpo4cendE)
_ZN39_INTERNAL_45482ee5_4_k_cu_7166cbf4_39284cuda3std3__45__cpo4cendE:
	.zero		1
	.type		_ZN39_INTERNAL_45482ee5_4_k_cu_7166cbf4_39284cuda3std6ranges3__45__cpo4swapE,@object
	.size		_ZN39_INTERNAL_45482ee5_4_k_cu_7166cbf4_39284cuda3std6ranges3__45__cpo4swapE,(.L_8 - _ZN39_INTERNAL_45482ee5_4_k_cu_7166cbf4_39284cuda3std6ranges3__45__cpo4swapE)
_ZN39_INTERNAL_45482ee5_4_k_cu_7166cbf4_39284cuda3std6ranges3__45__cpo4swapE:
	.zero		1
.L_8:


//--------------------- .nv.constant0._ZN7cutlass13device_kernelINS_4gemm6kernel13GemmUniversalIN4cute5tupleIJiiiiEEENS1_10collective13CollectiveMmaINS1_34MainloopSm90TmaGmmaWarpSpecializedILi5ENS5_IJNS4_1CILi2EEENSA_ILi1EEESC_EEENS1_32KernelTmaWarpSpecializedPingpongEEENS5_IJNSA_ILi64EEESG_NSA_ILi32EEEEEENS_10bfloat16_tENS5_IJlSC_lEEESJ_SK_NS4_8TiledMMAINS4_8MMA_AtomIJNS4_4SM904GMMA27MMA_64x64x16_F32BF16BF16_SSILNSO_5MajorE0ELSQ_0ELNSO_7ScaleInE1ELSR_1EEEEEENS4_6LayoutINS5_IJSC_SC_SC_EEENS5_IJNSA_ILi0EEESW_SW_EEEEENS5_IJNS4_10UnderscoreESZ_SZ_EEEEENS4_13SM90_TMA_LOADENS4_14ComposedLayoutINS4_7SwizzleILi2ELi4ELi3EEENS4_18smem_ptr_flag_bitsILi16EEENSU_INS5_IJNSA_ILi8EEESH_EEENS5_IJSH_SC_EEEEEEEvNS4_8identityENS4_23SM90_TMA_LOAD_MULTICASTES1C_vS1D_EENS_8epilogue10collective6detail29Sm90TmaWarpSpecializedAdapterINS1H_15DefaultEpilogueISJ_SK_SK_NS1G_6thread17LinearCombinationISJ_Li1EffLNS1L_9ScaleType4KindE0ELNS_15FloatRoundStyleE2ESJ_EENS1_15EpilogueDefaultEEEEEvvEEEEvNT_6ParamsE --------------------------
	.section	.nv.constant0._ZN7cutlass13device_kernelINS_4gemm6kernel13GemmUniversalIN4cute5tupleIJiiiiEEENS1_10collective13CollectiveMmaINS1_34MainloopSm90TmaGmmaWarpSpecializedILi5ENS5_IJNS4_1CILi2EEENSA_ILi1EEESC_EEENS1_32KernelTmaWarpSpecializedPingpongEEENS5_IJNSA_ILi64EEESG_NSA_ILi32EEEEEENS_10bfloat16_tENS5_IJlSC_lEEESJ_SK_NS4_8TiledMMAINS4_8MMA_AtomIJNS4_4SM904GMMA27MMA_64x64x16_F32BF16BF16_SSILNSO_5MajorE0ELSQ_0ELNSO_7ScaleInE1ELSR_1EEEEEENS4_6LayoutINS5_IJSC_SC_SC_EEENS5_IJNSA_ILi0EEESW_SW_EEEEENS5_IJNS4_10UnderscoreESZ_SZ_EEEEENS4_13SM90_TMA_LOADENS4_14ComposedLayoutINS4_7SwizzleILi2ELi4ELi3EEENS4_18smem_ptr_flag_bitsILi16EEENSU_INS5_IJNSA_ILi8EEESH_EEENS5_IJSH_SC_EEEEEEEvNS4_8identityENS4_23SM90_TMA_LOAD_MULTICASTES1C_vS1D_EENS_8epilogue10collective6detail29Sm90TmaWarpSpecializedAdapterINS1H_15DefaultEpilogueISJ_SK_SK_NS1G_6thread17LinearCombinationISJ_Li1EffLNS1L_9ScaleType4KindE0ELNS_15FloatRoundStyleE2ESJ_EENS1_15EpilogueDefaultEEEEEvvEEEEvNT_6ParamsE,"a",@progbits
	.sectionflags	@""
	.align	4
.nv.constant0._ZN7cutlass13device_kernelINS_4gemm6kernel13GemmUniversalIN4cute5tupleIJiiiiEEENS1_10collective13CollectiveMmaINS1_34MainloopSm90TmaGmmaWarpSpecializedILi5ENS5_IJNS4_1CILi2EEENSA_ILi1EEESC_EEENS1_32KernelTmaWarpSpecializedPingpongEEENS5_IJNSA_ILi64EEESG_NSA_ILi32EEEEEENS_10bfloat16_tENS5_IJlSC_lEEESJ_SK_NS4_8TiledMMAINS4_8MMA_AtomIJNS4_4SM904GMMA27MMA_64x64x16_F32BF16BF16_SSILNSO_5MajorE0ELSQ_0ELNSO_7ScaleInE1ELSR_1EEEEEENS4_6LayoutINS5_IJSC_SC_SC_EEENS5_IJNSA_ILi0EEESW_SW_EEEEENS5_IJNS4_10UnderscoreESZ_SZ_EEEEENS4_13SM90_TMA_LOADENS4_14ComposedLayoutINS4_7SwizzleILi2ELi4ELi3EEENS4_18smem_ptr_flag_bitsILi16EEENSU_INS5_IJNSA_ILi8EEESH_EEENS5_IJSH_SC_EEEEEEEvNS4_8identityENS4_23SM90_TMA_LOAD_MULTICASTES1C_vS1D_EENS_8epilogue10collective6detail29Sm90TmaWarpSpecializedAdapterINS1H_15DefaultEpilogueISJ_SK_SK_NS1G_6thread17LinearCombinationISJ_Li1EffLNS1L_9ScaleType4KindE0ELNS_15FloatRoundStyleE2ESJ_EENS1_15EpilogueDefaultEEEEEvvEEEEvNT_6ParamsE:
	.zero		1664


//--------------------- SYMBOLS --------------------------

	.type		.nv.reservedSmem.offset0,@object
	.size		.nv.reservedSmem.offset0,0x4
	.type		__assertfail,@function
